	.headerflags	@"EF_CUDA_TEXMODE_UNIFIED EF_CUDA_64BIT_ADDRESS EF_CUDA_ACCELERATORS EF_CUDA_SM90 EF_CUDA_VIRTUAL_SM(EF_CUDA_SM90)"
	.elftype	@"ET_EXEC"


//--------------------- .nv.info                  --------------------------
	.section	.nv.info,"",@"SHT_CUDA_INFO"
	.align	4


	//----- nvinfo : EIATTR_REGCOUNT
	.align		4
        /*0000*/ 	.byte	0x04, 0x2f
        /*0002*/ 	.short	(.L_1 - .L_0)
	.align		4
.L_0:
        /*0004*/ 	.word	index@(triton_poi_fused_cat_20)
        /*0008*/ 	.word	0x00000020


	//----- nvinfo : EIATTR_MIN_STACK_SIZE
	.align		4
.L_1:
        /*000c*/ 	.byte	0x04, 0x12
        /*000e*/ 	.short	(.L_3 - .L_2)
	.align		4
.L_2:
        /*0010*/ 	.word	index@(triton_poi_fused_cat_20)
        /*0014*/ 	.word	0x00000000


	//----- nvinfo : EIATTR_FRAME_SIZE
	.align		4
.L_3:
        /*0018*/ 	.byte	0x04, 0x11
        /*001a*/ 	.short	(.L_5 - .L_4)
	.align		4
.L_4:
        /*001c*/ 	.word	index@(triton_poi_fused_cat_20)
        /*0020*/ 	.word	0x00000000


	//----- nvinfo : EIATTR_MIN_STACK_SIZE
	.align		4
.L_5:
        /*0024*/ 	.byte	0x04, 0x12
        /*0026*/ 	.short	(.L_7 - .L_6)
	.align		4
.L_6:
        /*0028*/ 	.word	index@(triton_poi_fused_cat_20)
        /*002c*/ 	.word	0x00000000
.L_7:


//--------------------- .nv.info.triton_poi_fused_cat_20 --------------------------
	.section	.nv.info.triton_poi_fused_cat_20,"",@"SHT_CUDA_INFO"
	.sectionflags	@""
	.align	4


	//----- nvinfo : EIATTR_CUDA_API_VERSION
	.align		4
        /*0000*/ 	.byte	0x04, 0x37
        /*0002*/ 	.short	(.L_9 - .L_8)
.L_8:
        /*0004*/ 	.word	0x0000007c


	//----- nvinfo : EIATTR_KPARAM_INFO
	.align		4
.L_9:
        /*0008*/ 	.byte	0x04, 0x17
        /*000a*/ 	.short	(.L_11 - .L_10)
.L_10:
        /*000c*/ 	.word	0x00000000
        /*0010*/ 	.short	0x001e
        /*0012*/ 	.short	0x00f0
        /*0014*/ 	.byte	0x00, 0xf0, 0x11, 0x00


	//----- nvinfo : EIATTR_KPARAM_INFO
	.align		4
.L_11:
        /*0018*/ 	.byte	0x04, 0x17
        /*001a*/ 	.short	(.L_13 - .L_12)
.L_12:
        /*001c*/ 	.word	0x00000000
        /*0020*/ 	.short	0x001d
        /*0022*/ 	.short	0x00e8
        /*0024*/ 	.byte	0x00, 0xf4, 0x21, 0x00


	//----- nvinfo : EIATTR_KPARAM_INFO
	.align		4
.L_13:
        /*0028*/ 	.byte	0x04, 0x17
        /*002a*/ 	.short	(.L_15 - .L_14)
.L_14:
        /*002c*/ 	.word	0x00000000
        /*0030*/ 	.short	0x001c
        /*0032*/ 	.short	0x00e0
        /*0034*/ 	.byte	0x00, 0xf4, 0x21, 0x00


	//----- nvinfo : EIATTR_KPARAM_INFO
	.align		4
.L_15:
        /*0038*/ 	.byte	0x04, 0x17
        /*003a*/ 	.short	(.L_17 - .L_16)
.L_16:
        /*003c*/ 	.word	0x00000000
        /*0040*/ 	.short	0x001b
        /*0042*/ 	.short	0x00d8
        /*0044*/ 	.byte	0x00, 0xf4, 0x21, 0x00


	//----- nvinfo : EIATTR_KPARAM_INFO
	.align		4
.L_17:
        /*0048*/ 	.byte	0x04, 0x17
        /*004a*/ 	.short	(.L_19 - .L_18)
.L_18:
        /*004c*/ 	.word	0x00000000
        /*0050*/ 	.short	0x001a
        /*0052*/ 	.short	0x00d0
        /*0054*/ 	.byte	0x00, 0xf4, 0x21, 0x00


	//----- nvinfo : EIATTR_KPARAM_INFO
	.align		4
.L_19:
        /*0058*/ 	.byte	0x04, 0x17
        /*005a*/ 	.short	(.L_21 - .L_20)
.L_20:
        /*005c*/ 	.word	0x00000000
        /*0060*/ 	.short	0x0019
        /*0062*/ 	.short	0x00c8
        /*0064*/ 	.byte	0x00, 0xf4, 0x21, 0x00


	//----- nvinfo : EIATTR_KPARAM_INFO
	.align		4
.L_21:
        /*0068*/ 	.byte	0x04, 0x17
        /*006a*/ 	.short	(.L_23 - .L_22)
.L_22:
        /*006c*/ 	.word	0x00000000
        /*0070*/ 	.short	0x0018
        /*0072*/ 	.short	0x00c0
        /*0074*/ 	.byte	0x00, 0xf4, 0x21, 0x00


	//----- nvinfo : EIATTR_KPARAM_INFO
	.align		4
.L_23:
        /*0078*/ 	.byte	0x04, 0x17
        /*007a*/ 	.short	(.L_25 - .L_24)
.L_24:
        /*007c*/ 	.word	0x00000000
        /*0080*/ 	.short	0x0017
        /*0082*/ 	.short	0x00b8
        /*0084*/ 	.byte	0x00, 0xf4, 0x21, 0x00


	//----- nvinfo : EIATTR_KPARAM_INFO
	.align		4
.L_25:
        /*0088*/ 	.byte	0x04, 0x17
        /*008a*/ 	.short	(.L_27 - .L_26)
.L_26:
        /*008c*/ 	.word	0x00000000
        /*0090*/ 	.short	0x0016
        /*0092*/ 	.short	0x00b0
        /*0094*/ 	.byte	0x00, 0xf4, 0x21, 0x00


	//----- nvinfo : EIATTR_KPARAM_INFO
	.align		4
.L_27:
        /*0098*/ 	.byte	0x04, 0x17
        /*009a*/ 	.short	(.L_29 - .L_28)
.L_28:
        /*009c*/ 	.word	0x00000000
        /*00a0*/ 	.short	0x0015
        /*00a2*/ 	.short	0x00a8
        /*00a4*/ 	.byte	0x00, 0xf4, 0x21, 0x00


	//----- nvinfo : EIATTR_KPARAM_INFO
	.align		4
.L_29:
        /*00a8*/ 	.byte	0x04, 0x17
        /*00aa*/ 	.short	(.L_31 - .L_30)
.L_30:
        /*00ac*/ 	.word	0x00000000
        /*00b0*/ 	.short	0x0014
        /*00b2*/ 	.short	0x00a0
        /*00b4*/ 	.byte	0x00, 0xf4, 0x21, 0x00


	//----- nvinfo : EIATTR_KPARAM_INFO
	.align		4
.L_31:
        /*00b8*/ 	.byte	0x04, 0x17
        /*00ba*/ 	.short	(.L_33 - .L_32)
.L_32:
        /*00bc*/ 	.word	0x00000000
        /*00c0*/ 	.short	0x0013
        /*00c2*/ 	.short	0x0098
        /*00c4*/ 	.byte	0x00, 0xf4, 0x21, 0x00


	//----- nvinfo : EIATTR_KPARAM_INFO
	.align		4
.L_33:
        /*00c8*/ 	.byte	0x04, 0x17
        /*00ca*/ 	.short	(.L_35 - .L_34)
.L_34:
        /*00cc*/ 	.word	0x00000000
        /*00d0*/ 	.short	0x0012
        /*00d2*/ 	.short	0x0090
        /*00d4*/ 	.byte	0x00, 0xf4, 0x21, 0x00


	//----- nvinfo : EIATTR_KPARAM_INFO
	.align		4
.L_35:
        /*00d8*/ 	.byte	0x04, 0x17
        /*00da*/ 	.short	(.L_37 - .L_36)
.L_36:
        /*00dc*/ 	.word	0x00000000
        /*00e0*/ 	.short	0x0011
        /*00e2*/ 	.short	0x0088
        /*00e4*/ 	.byte	0x00, 0xf4, 0x21, 0x00


	//----- nvinfo : EIATTR_KPARAM_INFO
	.align		4
.L_37:
        /*00e8*/ 	.byte	0x04, 0x17
        /*00ea*/ 	.short	(.L_39 - .L_38)
.L_38:
        /*00ec*/ 	.word	0x00000000
        /*00f0*/ 	.short	0x0010
        /*00f2*/ 	.short	0x0080
        /*00f4*/ 	.byte	0x00, 0xf4, 0x21, 0x00


	//----- nvinfo : EIATTR_KPARAM_INFO
	.align		4
.L_39:
        /*00f8*/ 	.byte	0x04, 0x17
        /*00fa*/ 	.short	(.L_41 - .L_40)
.L_40:
        /*00fc*/ 	.word	0x00000000
        /*0100*/ 	.short	0x000f
        /*0102*/ 	.short	0x0078
        /*0104*/ 	.byte	0x00, 0xf4, 0x21, 0x00


	//----- nvinfo : EIATTR_KPARAM_INFO
	.align		4
.L_41:
        /*0108*/ 	.byte	0x04, 0x17
        /*010a*/ 	.short	(.L_43 - .L_42)
.L_42:
        /*010c*/ 	.word	0x00000000
        /*0110*/ 	.short	0x000e
        /*0112*/ 	.short	0x0070
        /*0114*/ 	.byte	0x00, 0xf4, 0x21, 0x00


	//----- nvinfo : EIATTR_KPARAM_INFO
	.align		4
.L_43:
        /*0118*/ 	.byte	0x04, 0x17
        /*011a*/ 	.short	(.L_45 - .L_44)
.L_44:
        /*011c*/ 	.word	0x00000000
        /*0120*/ 	.short	0x000d
        /*0122*/ 	.short	0x0068
        /*0124*/ 	.byte	0x00, 0xf4, 0x21, 0x00


	//----- nvinfo : EIATTR_KPARAM_INFO
	.align		4
.L_45:
        /*0128*/ 	.byte	0x04, 0x17
        /*012a*/ 	.short	(.L_47 - .L_46)
.L_46:
        /*012c*/ 	.word	0x00000000
        /*0130*/ 	.short	0x000c
        /*0132*/ 	.short	0x0060
        /*0134*/ 	.byte	0x00, 0xf4, 0x21, 0x00


	//----- nvinfo : EIATTR_KPARAM_INFO
	.align		4
.L_47:
        /*0138*/ 	.byte	0x04, 0x17
        /*013a*/ 	.short	(.L_49 - .L_48)
.L_48:
        /*013c*/ 	.word	0x00000000
        /*0140*/ 	.short	0x000b
        /*0142*/ 	.short	0x0058
        /*0144*/ 	.byte	0x00, 0xf4, 0x21, 0x00


	//----- nvinfo : EIATTR_KPARAM_INFO
	.align		4
.L_49:
        /*0148*/ 	.byte	0x04, 0x17
        /*014a*/ 	.short	(.L_51 - .L_50)
.L_50:
        /*014c*/ 	.word	0x00000000
        /*0150*/ 	.short	0x000a
        /*0152*/ 	.short	0x0050
        /*0154*/ 	.byte	0x00, 0xf4, 0x21, 0x00


	//----- nvinfo : EIATTR_KPARAM_INFO
	.align		4
.L_51:
        /*0158*/ 	.byte	0x04, 0x17
        /*015a*/ 	.short	(.L_53 - .L_52)
.L_52:
        /*015c*/ 	.word	0x00000000
        /*0160*/ 	.short	0x0009
        /*0162*/ 	.short	0x0048
        /*0164*/ 	.byte	0x00, 0xf4, 0x21, 0x00


	//----- nvinfo : EIATTR_KPARAM_INFO
	.align		4
.L_53:
        /*0168*/ 	.byte	0x04, 0x17
        /*016a*/ 	.short	(.L_55 - .L_54)
.L_54:
        /*016c*/ 	.word	0x00000000
        /*0170*/ 	.short	0x0008
        /*0172*/ 	.short	0x0040
        /*0174*/ 	.byte	0x00, 0xf4, 0x21, 0x00


	//----- nvinfo : EIATTR_KPARAM_INFO
	.align		4
.L_55:
        /*0178*/ 	.byte	0x04, 0x17
        /*017a*/ 	.short	(.L_57 - .L_56)
.L_56:
        /*017c*/ 	.word	0x00000000
        /*0180*/ 	.short	0x0007
        /*0182*/ 	.short	0x0038
        /*0184*/ 	.byte	0x00, 0xf4, 0x21, 0x00


	//----- nvinfo : EIATTR_KPARAM_INFO
	.align		4
.L_57:
        /*0188*/ 	.byte	0x04, 0x17
        /*018a*/ 	.short	(.L_59 - .L_58)
.L_58:
        /*018c*/ 	.word	0x00000000
        /*0190*/ 	.short	0x0006
        /*0192*/ 	.short	0x0030
        /*0194*/ 	.byte	0x00, 0xf4, 0x21, 0x00


	//----- nvinfo : EIATTR_KPARAM_INFO
	.align		4
.L_59:
        /*0198*/ 	.byte	0x04, 0x17
        /*019a*/ 	.short	(.L_61 - .L_60)
.L_60:
        /*019c*/ 	.word	0x00000000
        /*01a0*/ 	.short	0x0005
        /*01a2*/ 	.short	0x0028
        /*01a4*/ 	.byte	0x00, 0xf4, 0x21, 0x00


	//----- nvinfo : EIATTR_KPARAM_INFO
	.align		4
.L_61:
        /*01a8*/ 	.byte	0x04, 0x17
        /*01aa*/ 	.short	(.L_63 - .L_62)
.L_62:
        /*01ac*/ 	.word	0x00000000
        /*01b0*/ 	.short	0x0004
        /*01b2*/ 	.short	0x0020
        /*01b4*/ 	.byte	0x00, 0xf4, 0x21, 0x00


	//----- nvinfo : EIATTR_KPARAM_INFO
	.align		4
.L_63:
        /*01b8*/ 	.byte	0x04, 0x17
        /*01ba*/ 	.short	(.L_65 - .L_64)
.L_64:
        /*01bc*/ 	.word	0x00000000
        /*01c0*/ 	.short	0x0003
        /*01c2*/ 	.short	0x0018
        /*01c4*/ 	.byte	0x00, 0xf4, 0x21, 0x00


	//----- nvinfo : EIATTR_KPARAM_INFO
	.align		4
.L_65:
        /*01c8*/ 	.byte	0x04, 0x17
        /*01ca*/ 	.short	(.L_67 - .L_66)
.L_66:
        /*01cc*/ 	.word	0x00000000
        /*01d0*/ 	.short	0x0002
        /*01d2*/ 	.short	0x0010
        /*01d4*/ 	.byte	0x00, 0xf4, 0x21, 0x00


	//----- nvinfo : EIATTR_KPARAM_INFO
	.align		4
.L_67:
        /*01d8*/ 	.byte	0x04, 0x17
        /*01da*/ 	.short	(.L_69 - .L_68)
.L_68:
        /*01dc*/ 	.word	0x00000000
        /*01e0*/ 	.short	0x0001
        /*01e2*/ 	.short	0x0008
        /*01e4*/ 	.byte	0x00, 0xf4, 0x21, 0x00


	//----- nvinfo : EIATTR_KPARAM_INFO
	.align		4
.L_69:
        /*01e8*/ 	.byte	0x04, 0x17
        /*01ea*/ 	.short	(.L_71 - .L_70)
.L_70:
        /*01ec*/ 	.word	0x00000000
        /*01f0*/ 	.short	0x0000
        /*01f2*/ 	.short	0x0000
        /*01f4*/ 	.byte	0x00, 0xf4, 0x21, 0x00


	//----- nvinfo : EIATTR_SPARSE_MMA_MASK
	.align		4
.L_71:
        /*01f8*/ 	.byte	0x03, 0x50
        /*01fa*/ 	.short	0x0000


	//----- nvinfo : EIATTR_MAXREG_COUNT
	.align		4
        /*01fc*/ 	.byte	0x03, 0x1b
        /*01fe*/ 	.short	0x00ff


	//----- nvinfo : EIATTR_EXIT_INSTR_OFFSETS
	.align		4
        /*0200*/ 	.byte	0x04, 0x1c
        /*0202*/ 	.short	(.L_73 - .L_72)


	//   ....[0]....
.L_72:
        /*0204*/ 	.word	0x00001940


	//   ....[1]....
        /*0208*/ 	.word	0x00001960


	//----- nvinfo : EIATTR_REQNTID
	.align		4
.L_73:
        /*020c*/ 	.byte	0x04, 0x10
        /*020e*/ 	.short	(.L_75 - .L_74)
.L_74:
        /*0210*/ 	.word	0x00000080
        /*0214*/ 	.word	0x00000001
        /*0218*/ 	.word	0x00000001


	//----- nvinfo : EIATTR_CBANK_PARAM_SIZE
	.align		4
.L_75:
        /*021c*/ 	.byte	0x03, 0x19
        /*021e*/ 	.short	0x00f4


	//----- nvinfo : EIATTR_PARAM_CBANK
	.align		4
        /*0220*/ 	.byte	0x04, 0x0a
        /*0222*/ 	.short	(.L_77 - .L_76)
	.align		4
.L_76:
        /*0224*/ 	.word	index@(.nv.constant0.triton_poi_fused_cat_20)
        /*0228*/ 	.short	0x0210
        /*022a*/ 	.short	0x00f4


	//----- nvinfo : EIATTR_SW_WAR
	.align		4
.L_77:
        /*022c*/ 	.byte	0x04, 0x36
        /*022e*/ 	.short	(.L_79 - .L_78)
.L_78:
        /*0230*/ 	.word	0x00000008
.L_79:


//--------------------- .nv.callgraph             --------------------------
	.section	.nv.callgraph,"",@"SHT_CUDA_CALLGRAPH"
	.align	4
	.sectionentsize	8
	.align		4
        /*0000*/ 	.word	0x00000000
	.align		4
        /*0004*/ 	.word	0xffffffff
	.align		4
        /*0008*/ 	.word	0x00000000
	.align		4
        /*000c*/ 	.word	0xfffffffe
	.align		4
        /*0010*/ 	.word	0x00000000
	.align		4
        /*0014*/ 	.word	0xfffffffd
	.align		4
        /*0018*/ 	.word	0x00000000
	.align		4
        /*001c*/ 	.word	0xfffffffc


//--------------------- .text.triton_poi_fused_cat_20 --------------------------
	.section	.text.triton_poi_fused_cat_20,"ax",@progbits
	.align	128
        .global         triton_poi_fused_cat_20
        .type           triton_poi_fused_cat_20,@function
        .size           triton_poi_fused_cat_20,(.L_x_1 - triton_poi_fused_cat_20)
        .other          triton_poi_fused_cat_20,@"STO_CUDA_ENTRY STV_DEFAULT"
triton_poi_fused_cat_20:
.text.triton_poi_fused_cat_20:
[----:B------:R-:W0:Y:S02]  /*0000*/  LDC R1, c[0x0][0x28] ;  /* 0x00000a00ff017b82 */ /* 0x000e240000000800 */
[----:B------:R-:W1:Y:S01]  /*0010*/  S2R R0, SR_TID.X ;  /* 0x0000000000007919 */ /* 0x000e620000002100 */
[----:B------:R-:W2:Y:S01]  /*0020*/  LDC.64 R4, c[0x0][0x250] ;  /* 0x00009400ff047b82 */ /* 0x000ea20000000a00 */
[----:B------:R-:W-:Y:S01]  /*0030*/  CS2R R16, SRZ ;  /* 0x0000000000107805 */ /* 0x000fe2000001ff00 */
[----:B------:R-:W-:Y:S01]  /*0040*/  ULDC.64 UR4, c[0x0][0x208] ;  /* 0x0000820000047ab9 */ /* 0x000fe20000000a00 */
[----:B------:R-:W3:Y:S05]  /*0050*/  S2R R3, SR_CTAID.X ;  /* 0x0000000000037919 */ /* 0x000eea0000002500 */
[----:B------:R-:W4:Y:S01]  /*0060*/  LDC.64 R8, c[0x0][0x258] ;  /* 0x00009600ff087b82 */ /* 0x000f220000000a00 */
[----:B------:R-:W-:-:S07]  /*0070*/  CS2R R14, SRZ ;  /* 0x00000000000e7805 */ /* 0x000fce000001ff00 */
[----:B------:R-:W5:Y:S01]  /*0080*/  LDC.64 R12, c[0x0][0x228] ;  /* 0x00008a00ff0c7b82 */ /* 0x000f620000000a00 */
[----:B------:R-:W-:Y:S01]  /*0090*/  IMAD.MOV.U32 R28, RZ, RZ, RZ ;  /* 0x000000ffff1c7224 */ /* 0x000fe200078e00ff */
[----:B------:R-:W-:Y:S01]  /*00a0*/  CS2R R26, SRZ ;  /* 0x00000000001a7805 */ /* 0x000fe2000001ff00 */
[----:B------:R-:W-:Y:S01]  /*00b0*/  ULDC.64 UR6, c[0x0][0x260] ;  /* 0x0000980000067ab9 */ /* 0x000fe20000000a00 */
[----:B-1----:R-:W-:-:S05]  /*00c0*/  IMAD.SHL.U32 R0, R0, 0x2, RZ ;  /* 0x0000000200007824 */ /* 0x002fca00078e00ff */
[----:B------:R-:W-:-:S05]  /*00d0*/  LOP3.LUT R0, R0, 0xfe, RZ, 0xc0, !PT ;  /* 0x000000fe00007812 */ /* 0x000fca00078ec0ff */
[----:B---3--:R-:W-:-:S04]  /*00e0*/  IMAD R3, R3, 0x100, R0 ;  /* 0x0000010003037824 */ /* 0x008fc800078e0200 */
[----:B------:R-:W-:-:S05]  /*00f0*/  IMAD.HI R0, R3, 0x66666667, RZ ;  /* 0x6666666703007827 */ /* 0x000fca00078e02ff */
[----:B------:R-:W-:-:S04]  /*0100*/  SHF.R.U32.HI R21, RZ, 0x1f, R0 ;  /* 0x0000001fff157819 */ /* 0x000fc80000011600 */
[CC--:B------:R-:W-:Y:S02]  /*0110*/  LEA.HI.SX32 R18, R0.reuse, R21.reuse, 0x1d ;  /* 0x0000001500127211 */ /* 0x0c0fe400078feaff */
[----:B------:R-:W-:-:S03]  /*0120*/  LEA.HI.SX32 R19, R0, R21, 0x1b ;  /* 0x0000001500137211 */ /* 0x000fc600078fdaff */
[----:B------:R-:W-:Y:S01]  /*0130*/  IMAD R2, R18, -0x14, R3 ;  /* 0xffffffec12027824 */ /* 0x000fe200078e0203 */
[----:B------:R-:W-:-:S04]  /*0140*/  LEA.HI R6, R19, R19, RZ, 0x2 ;  /* 0x0000001313067211 */ /* 0x000fc800078f10ff */
[----:B------:R-:W-:Y:S02]  /*0150*/  LOP3.LUT R20, R2, 0xfffffffc, RZ, 0xc0, !PT ;  /* 0xfffffffc02147812 */ /* 0x000fe400078ec0ff */
[----:B------:R-:W-:Y:S02]  /*0160*/  LOP3.LUT R6, R6, 0xfffffffc, RZ, 0xc0, !PT ;  /* 0xfffffffc06067812 */ /* 0x000fe400078ec0ff */
[----:B------:R-:W-:-:S03]  /*0170*/  ISETP.NE.AND P2, PT, R20, 0x4, PT ;  /* 0x000000041400780c */ /* 0x000fc60003f45270 */
[----:B------:R-:W-:Y:S01]  /*0180*/  IMAD.IADD R19, R19, 0x1, -R6 ;  /* 0x0000000113137824 */ /* 0x000fe200078e0a06 */
[----:B------:R-:W-:Y:S02]  /*0190*/  ISETP.LT.AND P4, PT, R3, 0x500, !P2 ;  /* 0x000005000300780c */ /* 0x000fe40005781270 */
[----:B------:R-:W-:Y:S01]  /*01a0*/  LEA.HI R6, R18, R18, RZ, 0x2 ;  /* 0x0000001212067211 */ /* 0x000fe200078f10ff */
[----:B--2---:R-:W-:Y:S01]  /*01b0*/  IMAD.WIDE R22, R19, 0x8, R4 ;  /* 0x0000000813167825 */ /* 0x004fe200078e0204 */
[----:B------:R-:W-:Y:S02]  /*01c0*/  ISETP.GE.AND P1, PT, R2, 0x4, PT ;  /* 0x000000040200780c */ /* 0x000fe40003f26270 */
[----:B------:R-:W-:Y:S01]  /*01d0*/  LOP3.LUT R7, R6, 0xfffffffc, RZ, 0xc0, !PT ;  /* 0xfffffffc06077812 */ /* 0x000fe200078ec0ff */
[----:B------:R-:W-:Y:S01]  /*01e0*/  VIADD R10, R3, 0x1 ;  /* 0x00000001030a7836 */ /* 0x000fe20000000000 */
[----:B------:R-:W-:-:S03]  /*01f0*/  P2R R11, PR, RZ, 0x4 ;  /* 0x00000004ff0b7803 */ /* 0x000fc60000000000 */
[----:B------:R-:W-:Y:S02]  /*0200*/  IMAD.IADD R4, R18, 0x1, -R7 ;  /* 0x0000000112047824 */ /* 0x000fe400078e0a07 */
[----:B------:R1:W2:Y:S01]  /*0210*/  @P4 LDG.E.EL.64 R16, desc[UR4][R22.64] ;  /* 0x0000000416104981 */ /* 0x0002a2000c2e1b00 */
[----:B------:R-:W3:Y:S01]  /*0220*/  LDC.64 R6, c[0x0][0x238] ;  /* 0x00008e00ff067b82 */ /* 0x000ee20000000a00 */
[----:B----4-:R-:W-:-:S05]  /*0230*/  IMAD.WIDE R24, R4, 0x8, R8 ;  /* 0x0000000804187825 */ /* 0x010fca00078e0208 */
[----:B------:R4:W2:Y:S01]  /*0240*/  @P4 LDG.E.EL.64 R14, desc[UR4][R24.64] ;  /* 0x00000004180e4981 */ /* 0x0008a2000c2e1b00 */
[----:B------:R-:W-:Y:S02]  /*0250*/  LEA.HI.SX32 R5, R0, R21, 0x19 ;  /* 0x0000001500057211 */ /* 0x000fe400078fcaff */
[----:B------:R-:W-:Y:S01]  /*0260*/  ISETP.LT.AND P0, PT, R3, 0x500, !P1 ;  /* 0x000005000300780c */ /* 0x000fe20004f01270 */
[----:B-1----:R-:W1:Y:S02]  /*0270*/  LDC.64 R22, c[0x0][0x210] ;  /* 0x00008400ff167b82 */ /* 0x002e640000000a00 */
[----:B------:R-:W-:-:S04]  /*0280*/  IMAD R9, R5, 0x4, R2 ;  /* 0x0000000405097824 */ /* 0x000fc800078e0202 */
[----:B-----5:R-:W-:Y:S01]  /*0290*/  IMAD.WIDE R12, R9, 0x4, R12 ;  /* 0x00000004090c7825 */ /* 0x020fe200078e020c */
[----:B------:R-:W-:-:S06]  /*02a0*/  CS2R R8, SRZ ;  /* 0x0000000000087805 */ /* 0x000fcc000001ff00 */
[----:B------:R5:W2:Y:S01]  /*02b0*/  @P0 LDG.E.EL.64 R8, desc[UR4][R12.64] ;  /* 0x000000040c080981 */ /* 0x000aa2000c2e1b00 */
[----:B---3--:R-:W-:-:S05]  /*02c0*/  IMAD.WIDE R6, R4, 0x4, R6 ;  /* 0x0000000404067825 */ /* 0x008fca00078e0206 */
[----:B------:R-:W3:Y:S01]  /*02d0*/  @P0 LDG.E.EL R28, desc[UR4][R6.64] ;  /* 0x00000004061c0981 */ /* 0x000ee2000c2e1900 */
[----:B------:R-:W-:-:S03]  /*02e0*/  SHF.R.S32.HI R21, RZ, 0x1f, R18 ;  /* 0x0000001fff157819 */ /* 0x000fc60000011412 */
[----:B------:R1:W3:Y:S01]  /*02f0*/  @P0 LDG.E.EL R27, desc[UR4][R6.64] ;  /* 0x00000004061b0981 */ /* 0x0002e2000c2e1900 */
[----:B------:R-:W-:-:S04]  /*0300*/  LEA.HI R21, R21, R18, RZ, 0x4 ;  /* 0x0000001215157211 */ /* 0x000fc800078f20ff */
[----:B----4-:R-:W-:Y:S01]  /*0310*/  LOP3.LUT R25, R21, 0xfffffff0, RZ, 0xc0, !PT ;  /* 0xfffffff015197812 */ /* 0x010fe200078ec0ff */
[----:B------:R-:W-:-:S05]  /*0320*/  IMAD.HI R21, R10, 0x66666667, RZ ;  /* 0x666666670a157827 */ /* 0x000fca00078e02ff */
[----:B-----5:R-:W-:-:S04]  /*0330*/  SHF.R.U32.HI R12, RZ, 0x1f, R21 ;  /* 0x0000001fff0c7819 */ /* 0x020fc80000011615 */
[----:B-1----:R-:W-:Y:S01]  /*0340*/  LEA.HI R7, R21, R12, RZ, 0x1d ;  /* 0x0000000c15077211 */ /* 0x002fe200078fe8ff */
[----:B------:R-:W-:-:S04]  /*0350*/  IMAD.IADD R0, R18, 0x1, -R25 ;  /* 0x0000000112007824 */ /* 0x000fc800078e0a19 */
[----:B------:R-:W-:Y:S02]  /*0360*/  IMAD R7, R7, -0x14, R10 ;  /* 0xffffffec07077824 */ /* 0x000fe400078e020a */
[----:B------:R-:W-:Y:S02]  /*0370*/  IMAD.SHL.U32 R13, R2, 0x10, RZ ;  /* 0x00000010020d7824 */ /* 0x000fe400078e00ff */
[----:B------:R-:W-:Y:S02]  /*0380*/  IMAD R0, R5, 0x40, R0 ;  /* 0x0000004005007824 */ /* 0x000fe400078e0200 */
[----:B------:R-:W-:Y:S02]  /*0390*/  IMAD.SHL.U32 R7, R7, 0x10, RZ ;  /* 0x0000001007077824 */ /* 0x000fe400078e00ff */
[--C-:B------:R-:W-:Y:S02]  /*03a0*/  IMAD.IADD R21, R13, 0x1, R0.reuse ;  /* 0x000000010d157824 */ /* 0x100fe400078e0200 */
[----:B------:R-:W-:Y:S01]  /*03b0*/  IMAD.IADD R29, R7, 0x1, R0 ;  /* 0x00000001071d7824 */ /* 0x000fe200078e0200 */
[----:B------:R-:W1:Y:S01]  /*03c0*/  LDC.64 R12, c[0x0][0x240] ;  /* 0x00009000ff0c7b82 */ /* 0x000e620000000a00 */
[----:B------:R-:W-:-:S02]  /*03d0*/  IMAD.MOV.U32 R10, RZ, RZ, RZ ;  /* 0x000000ffff0a7224 */ /* 0x000fc400078e00ff */
[----:B------:R-:W-:-:S04]  /*03e0*/  IMAD.WIDE R24, R21, 0x4, R22 ;  /* 0x0000000415187825 */ /* 0x000fc800078e0216 */
[----:B------:R-:W-:Y:S01]  /*03f0*/  IMAD.WIDE R22, R29, 0x4, R22 ;  /* 0x000000041d167825 */ /* 0x000fe200078e0216 */
[----:B------:R4:W5:Y:S04]  /*0400*/  @P0 LDG.E.EL R10, desc[UR4][R24.64] ;  /* 0x00000004180a0981 */ /* 0x000968000c2e1900 */
[----:B------:R1:W5:Y:S01]  /*0410*/  @P0 LDG.E.EL R26, desc[UR4][R22.64] ;  /* 0x00000004161a0981 */ /* 0x000362000c2e1900 */
[----:B----4-:R-:W-:Y:S02]  /*0420*/  IMAD.MOV.U32 R25, RZ, RZ, RZ ;  /* 0x000000ffff197224 */ /* 0x010fe400078e00ff */
[----:B-1----:R-:W-:-:S05]  /*0430*/  IMAD.WIDE R12, R19, 0x4, R12 ;  /* 0x00000004130c7825 */ /* 0x002fca00078e020c */
[----:B------:R-:W4:Y:S01]  /*0440*/  @P0 LDG.E.EL R25, desc[UR4][R12.64] ;  /* 0x000000040c190981 */ /* 0x000f22000c2e1900 */
[----:B--2---:R-:W-:-:S04]  /*0450*/  SEL R17, R17, RZ, P4 ;  /* 0x000000ff11117207 */ /* 0x004fc80002000000 */
[----:B------:R-:W-:Y:S02]  /*0460*/  SHF.R.U32.HI R6, RZ, 0x1e, R17 ;  /* 0x0000001eff067819 */ /* 0x000fe40000011611 */
[----:B------:R-:W-:Y:S02]  /*0470*/  SEL R15, R15, RZ, P4 ;  /* 0x000000ff0f0f7207 */ /* 0x000fe40002000000 */
[----:B------:R-:W-:Y:S02]  /*0480*/  SEL R29, R16, RZ, P4 ;  /* 0x000000ff101d7207 */ /* 0x000fe40002000000 */
[----:B------:R-:W-:Y:S02]  /*0490*/  LOP3.LUT R6, R6, 0x2, RZ, 0xc0, !PT ;  /* 0x0000000206067812 */ /* 0x000fe400078ec0ff */
[----:B------:R-:W-:Y:S02]  /*04a0*/  SHF.R.U32.HI R16, RZ, 0x1e, R15 ;  /* 0x0000001eff107819 */ /* 0x000fe4000001160f */
[----:B------:R-:W-:-:S02]  /*04b0*/  IADD3 R24, P3, R6, R29, RZ ;  /* 0x0000001d06187210 */ /* 0x000fc40007f7e0ff */
[----:B------:R-:W-:Y:S02]  /*04c0*/  SEL R29, R14, RZ, P4 ;  /* 0x000000ff0e1d7207 */ /* 0x000fe40002000000 */
[----:B------:R-:W-:Y:S01]  /*04d0*/  LOP3.LUT R14, R16, 0x2, RZ, 0xc0, !PT ;  /* 0x00000002100e7812 */ /* 0x000fe200078ec0ff */
[----:B------:R-:W-:-:S03]  /*04e0*/  IMAD.X R23, RZ, RZ, R17, P3 ;  /* 0x000000ffff177224 */ /* 0x000fc600018e0611 */
[----:B------:R-:W-:Y:S02]  /*04f0*/  IADD3 R14, P5, R14, R29, RZ ;  /* 0x0000001d0e0e7210 */ /* 0x000fe40007fbe0ff */
[C---:B------:R-:W-:Y:S01]  /*0500*/  SHF.L.U64.HI R22, R24.reuse, 0x5, R23 ;  /* 0x0000000518167819 */ /* 0x040fe20000010217 */
[----:B------:R-:W-:Y:S02]  /*0510*/  IMAD.SHL.U32 R24, R24, 0x20, RZ ;  /* 0x0000002018187824 */ /* 0x000fe400078e00ff */
[----:B------:R-:W-:Y:S01]  /*0520*/  IMAD.X R17, RZ, RZ, R15, P5 ;  /* 0x000000ffff117224 */ /* 0x000fe200028e060f */
[----:B------:R-:W-:-:S04]  /*0530*/  LEA R15, P3, R14, UR6, 0x4 ;  /* 0x000000060e0f7c11 */ /* 0x000fc8000f8620ff */
[----:B------:R-:W-:Y:S02]  /*0540*/  LEA.HI.X R17, R14, UR7, R17, 0x4, P3 ;  /* 0x000000070e117c11 */ /* 0x000fe400098f2411 */
[----:B------:R-:W-:Y:S02]  /*0550*/  IADD3 R16, P3, R24, R15, RZ ;  /* 0x0000000f18107210 */ /* 0x000fe40007f7e0ff */
[----:B------:R-:W1:Y:S01]  /*0560*/  LDC.64 R14, c[0x0][0x268] ;  /* 0x00009a00ff0e7b82 */ /* 0x000e620000000a00 */
[----:B------:R-:W-:Y:S02]  /*0570*/  SEL R8, R8, RZ, P0 ;  /* 0x000000ff08087207 */ /* 0x000fe40000000000 */
[----:B---3--:R-:W-:-:S03]  /*0580*/  SEL R28, R28, RZ, P0 ;  /* 0x000000ff1c1c7207 */ /* 0x008fc60000000000 */
[----:B------:R-:W-:-:S04]  /*0590*/  FADD R23, R8, -R8 ;  /* 0x8000000808177221 */ /* 0x000fc80000000000 */
[----:B------:R-:W-:Y:S01]  /*05a0*/  FFMA R8, R23, R28, R8 ;  /* 0x0000001c17087223 */ /* 0x000fe20000000008 */
[----:B-1----:R-:W-:Y:S01]  /*05b0*/  IMAD.WIDE R28, R4, 0x8, R14 ;  /* 0x00000008041c7825 */ /* 0x002fe200078e020e */
[----:B------:R-:W-:-:S06]  /*05c0*/  CS2R R14, SRZ ;  /* 0x00000000000e7805 */ /* 0x000fcc000001ff00 */
[----:B------:R-:W2:Y:S01]  /*05d0*/  @P4 LDG.E.EL.64 R14, desc[UR4][R28.64] ;  /* 0x000000041c0e4981 */ /* 0x000ea2000c2e1b00 */
[----:B------:R-:W-:Y:S02]  /*05e0*/  IMAD.MOV.U32 R6, RZ, RZ, RZ ;  /* 0x000000ffff067224 */ /* 0x000fe400078e00ff */
[----:B------:R-:W-:Y:S02]  /*05f0*/  IMAD.X R17, R22, 0x1, R17, P3 ;  /* 0x0000000116117824 */ /* 0x000fe400018e0611 */
[----:B------:R-:W-:Y:S02]  /*0600*/  IMAD.SHL.U32 R23, R5, 0x10, RZ ;  /* 0x0000001005177824 */ /* 0x000fe400078e00ff */
[----:B------:R1:W3:Y:S01]  /*0610*/  @P0 LDG.E.EL R6, desc[UR4][R12.64] ;  /* 0x000000040c060981 */ /* 0x0002e2000c2e1900 */
[----:B------:R-:W-:Y:S01]  /*0620*/  SEL R27, R27, RZ, P0 ;  /* 0x000000ff1b1b7207 */ /* 0x000fe20000000000 */
[----:B------:R-:W-:Y:S01]  /*0630*/  IMAD.WIDE R16, R23, 0x4, R16 ;  /* 0x0000000417107825 */ /* 0x000fe200078e0210 */
[----:B-1----:R-:W-:-:S03]  /*0640*/  SEL R12, R9, RZ, P0 ;  /* 0x000000ff090c7207 */ /* 0x002fc60000000000 */
[----:B------:R-:W-:Y:S02]  /*0650*/  VIADD R9, R2, 0xfffffffc ;  /* 0xfffffffc02097836 */ /* 0x000fe40000000000 */
[----:B------:R-:W-:Y:S02]  /*0660*/  FADD R13, R12, -R12 ;  /* 0x8000000c0c0d7221 */ /* 0x000fe40000000000 */
[----:B------:R-:W-:-:S04]  /*0670*/  IMAD.WIDE R16, R9, 0x4, R16 ;  /* 0x0000000409107825 */ /* 0x000fc800078e0210 */
[----:B------:R-:W-:Y:S01]  /*0680*/  FFMA R27, R13, R27, R12 ;  /* 0x0000001b0d1b7223 */ /* 0x000fe2000000000c */
[----:B------:R-:W-:-:S06]  /*0690*/  CS2R R12, SRZ ;  /* 0x00000000000c7805 */ /* 0x000fcc000001ff00 */
[----:B------:R1:W3:Y:S01]  /*06a0*/  @P4 LDG.E.EL.64 R12, desc[UR4][R16.64] ;  /* 0x00000004100c4981 */ /* 0x0002e2000c2e1b00 */
[----:B-----5:R-:W-:-:S05]  /*06b0*/  SEL R26, R26, RZ, P0 ;  /* 0x000000ff1a1a7207 */ /* 0x020fca0000000000 */
[----:B------:R-:W-:Y:S01]  /*06c0*/  FADD R27, -R26, R27 ;  /* 0x0000001b1a1b7221 */ /* 0x000fe20000000100 */
[----:B--2---:R-:W-:Y:S02]  /*06d0*/  SEL R15, R15, RZ, P4 ;  /* 0x000000ff0f0f7207 */ /* 0x004fe40002000000 */
[----:B-1----:R-:W-:Y:S02]  /*06e0*/  SEL R17, R14, RZ, P4 ;  /* 0x000000ff0e117207 */ /* 0x002fe40002000000 */
[----:B------:R-:W-:-:S04]  /*06f0*/  SHF.R.U32.HI R14, RZ, 0x1e, R15 ;  /* 0x0000001eff0e7819 */ /* 0x000fc8000001160f */
[----:B------:R-:W-:-:S04]  /*0700*/  LOP3.LUT R14, R14, 0x2, RZ, 0xc0, !PT ;  /* 0x000000020e0e7812 */ /* 0x000fc800078ec0ff */
[----:B------:R-:W-:Y:S02]  /*0710*/  IADD3 R14, P3, R14, R17, RZ ;  /* 0x000000110e0e7210 */ /* 0x000fe40007f7e0ff */
[----:B------:R-:W1:Y:S03]  /*0720*/  LDC.64 R16, c[0x0][0x270] ;  /* 0x00009c00ff107b82 */ /* 0x000e660000000a00 */
[----:B------:R-:W-:Y:S01]  /*0730*/  IMAD.X R29, RZ, RZ, R15, P3 ;  /* 0x000000ffff1d7224 */ /* 0x000fe200018e060f */
[----:B------:R-:W-:-:S04]  /*0740*/  LEA R15, P3, R14, UR6, 0x4 ;  /* 0x000000060e0f7c11 */ /* 0x000fc8000f8620ff */
[----:B------:R-:W-:Y:S01]  /*0750*/  LEA.HI.X R29, R14, UR7, R29, 0x4, P3 ;  /* 0x000000070e1d7c11 */ /* 0x000fe200098f241d */
[----:B------:R-:W-:Y:S01]  /*0760*/  ULDC.64 UR6, c[0x0][0x248] ;  /* 0x0000920000067ab9 */ /* 0x000fe20000000a00 */
[----:B------:R-:W-:-:S05]  /*0770*/  IADD3 R14, P3, R15, R24, RZ ;  /* 0x000000180f0e7210 */ /* 0x000fca0007f7e0ff */
[----:B------:R-:W-:Y:S02]  /*0780*/  IMAD.X R15, R29, 0x1, R22, P3 ;  /* 0x000000011d0f7824 */ /* 0x000fe400018e0616 */
[----:B------:R-:W-:-:S04]  /*0790*/  IMAD.WIDE R14, R23, 0x4, R14 ;  /* 0x00000004170e7825 */ /* 0x000fc800078e020e */
[----:B------:R-:W-:Y:S02]  /*07a0*/  IMAD.MOV.U32 R24, RZ, RZ, RZ ;  /* 0x000000ffff187224 */ /* 0x000fe400078e00ff */
[----:B------:R-:W-:Y:S01]  /*07b0*/  IMAD.WIDE R28, R9, 0x4, R14 ;  /* 0x00000004091c7825 */ /* 0x000fe200078e020e */
[----:B------:R-:W-:-:S03]  /*07c0*/  CS2R R14, SRZ ;  /* 0x00000000000e7805 */ /* 0x000fc6000001ff00 */
[----:B------:R-:W-:Y:S02]  /*07d0*/  IMAD.MOV.U32 R23, RZ, RZ, RZ ;  /* 0x000000ffff177224 */ /* 0x000fe400078e00ff */
[----:B-1----:R-:W-:Y:S01]  /*07e0*/  IMAD.WIDE R16, R4, 0x4, R16 ;  /* 0x0000000404107825 */ /* 0x002fe200078e0210 */
[----:B------:R1:W2:Y:S01]  /*07f0*/  @P4 LDG.E.EL.64 R14, desc[UR4][R28.64] ;  /* 0x000000041c0e4981 */ /* 0x0002a2000c2e1b00 */
[----:B------:R-:W-:-:S03]  /*0800*/  SHF.R.S32.HI R22, RZ, 0x1f, R0 ;  /* 0x0000001fff167819 */ /* 0x000fc60000011400 */
[----:B------:R-:W5:Y:S04]  /*0810*/  @P4 LDG.E.EL R24, desc[UR4][R16.64] ;  /* 0x0000000410184981 */ /* 0x000f68000c2e1900 */
[----:B------:R3:W5:Y:S01]  /*0820*/  @P4 LDG.E.EL R23, desc[UR4][R16.64] ;  /* 0x0000000410174981 */ /* 0x000762000c2e1900 */
[----:B-1----:R-:W-:-:S04]  /*0830*/  IADD3 R28, P3, R7, R0, RZ ;  /* 0x00000000071c7210 */ /* 0x002fc80007f7e0ff */
[----:B------:R-:W-:Y:S01]  /*0840*/  LEA.HI.X.SX32 R7, R7, R22, 0x1, P3 ;  /* 0x0000001607077211 */ /* 0x000fe200018f0eff */
[----:B---3--:R-:W1:Y:S01]  /*0850*/  LDC.64 R16, c[0x0][0x288] ;  /* 0x0000a200ff107b82 */ /* 0x008e620000000a00 */
[C---:B------:R-:W-:Y:S02]  /*0860*/  IMAD.SHL.U32 R9, R28.reuse, 0x4, RZ ;  /* 0x000000041c097824 */ /* 0x040fe400078e00ff */
[----:B------:R-:W-:-:S03]  /*0870*/  SHF.L.U64.HI R7, R28, 0x2, R7 ;  /* 0x000000021c077819 */ /* 0x000fc60000010207 */
[----:B------:R-:W-:-:S04]  /*0880*/  IADD3 R28, P3, R9, UR6, RZ ;  /* 0x00000006091c7c10 */ /* 0x000fc8000ff7e0ff */
[----:B------:R-:W-:Y:S01]  /*0890*/  IADD3.X R29, R7, UR7, RZ, P3, !PT ;  /* 0x00000007071d7c10 */ /* 0x000fe20009ffe4ff */
[----:B------:R-:W-:Y:S01]  /*08a0*/  IMAD.MOV.U32 R22, RZ, RZ, RZ ;  /* 0x000000ffff167224 */ /* 0x000fe200078e00ff */
[----:B------:R-:W-:Y:S01]  /*08b0*/  ISETP.NE.AND P3, PT, R20, 0x8, PT ;  /* 0x000000081400780c */ /* 0x000fe20003f65270 */
[----:B------:R-:W-:Y:S01]  /*08c0*/  ULDC.64 UR6, c[0x0][0x298] ;  /* 0x0000a60000067ab9 */ /* 0x000fe20000000a00 */
[----:B----4-:R-:W-:Y:S02]  /*08d0*/  SEL R20, R25, RZ, P0 ;  /* 0x000000ff19147207 */ /* 0x010fe40000000000 */
[----:B------:R-:W-:Y:S01]  /*08e0*/  ISETP.LT.AND P6, PT, R3, 0x500, !P3 ;  /* 0x000005000300780c */ /* 0x000fe20005fc1270 */
[----:B------:R3:W4:Y:S02]  /*08f0*/  @P4 LDG.E.EL R22, desc[UR4][R28.64+-0x100] ;  /* 0xffff00041c164981 */ /* 0x000724000c2e1900 */
[----:B------:R-:W-:Y:S01]  /*0900*/  FFMA R20, R27, R20, R26 ;  /* 0x000000141b147223 */ /* 0x000fe2000000001a */
[----:B-1----:R-:W-:Y:S01]  /*0910*/  IMAD.WIDE R26, R19, 0x8, R16 ;  /* 0x00000008131a7825 */ /* 0x002fe200078e0210 */
[----:B------:R-:W-:Y:S01]  /*0920*/  CS2R R16, SRZ ;  /* 0x0000000000107805 */ /* 0x000fe2000001ff00 */
[----:B---3--:R-:W1:Y:S07]  /*0930*/  LDC.64 R28, c[0x0][0x278] ;  /* 0x00009e00ff1c7b82 */ /* 0x008e6e0000000a00 */
[----:B------:R3:W4:Y:S01]  /*0940*/  @P6 LDG.E.EL.64 R16, desc[UR4][R26.64] ;  /* 0x000000041a106981 */ /* 0x000722000c2e1b00 */
[----:B------:R-:W-:-:S02]  /*0950*/  SEL R25, R12, RZ, P4 ;  /* 0x000000ff0c197207 */ /* 0x000fc40002000000 */
[----:B------:R-:W-:Y:S02]  /*0960*/  SEL R12, R13, RZ, P4 ;  /* 0x000000ff0d0c7207 */ /* 0x000fe40002000000 */
[----:B--2---:R-:W-:Y:S02]  /*0970*/  SEL R15, R15, RZ, P4 ;  /* 0x000000ff0f0f7207 */ /* 0x004fe40002000000 */
[----:B------:R-:W-:-:S03]  /*0980*/  SEL R14, R14, RZ, P4 ;  /* 0x000000ff0e0e7207 */ /* 0x000fc60002000000 */
[----:B------:R-:W-:Y:S01]  /*0990*/  FADD R15, -R12, R15 ;  /* 0x0000000f0c0f7221 */ /* 0x000fe20000000100 */
[----:B-----5:R-:W-:Y:S01]  /*09a0*/  SEL R23, R23, RZ, P4 ;  /* 0x000000ff17177207 */ /* 0x020fe20002000000 */
[----:B------:R-:W-:Y:S01]  /*09b0*/  FADD R14, -R25, R14 ;  /* 0x0000000e190e7221 */ /* 0x000fe20000000100 */
[----:B------:R-:W-:-:S03]  /*09c0*/  SEL R24, R24, RZ, P4 ;  /* 0x000000ff18187207 */ /* 0x000fc60002000000 */
[----:B---3--:R-:W-:Y:S01]  /*09d0*/  FFMA R26, R15, R23, R12 ;  /* 0x000000170f1a7223 */ /* 0x008fe2000000000c */
[----:B-1----:R-:W-:Y:S02]  /*09e0*/  IMAD.WIDE R12, R19, 0x4, R28 ;  /* 0x00000004130c7825 */ /* 0x002fe400078e021c */
[----:B------:R-:W1:Y:S02]  /*09f0*/  LDC.64 R28, c[0x0][0x248] ;  /* 0x00009200ff1c7b82 */ /* 0x000e640000000a00 */
[----:B------:R-:W-:Y:S01]  /*0a00*/  FFMA R14, R14, R24, R25 ;  /* 0x000000180e0e7223 */ /* 0x000fe20000000019 */
[----:B------:R-:W-:Y:S01]  /*0a10*/  CS2R R24, SRZ ;  /* 0x0000000000187805 */ /* 0x000fe2000001ff00 */
[----:B------:R-:W-:-:S05]  /*0a20*/  IMAD.MOV.U32 R23, RZ, RZ, RZ ;  /* 0x000000ffff177224 */ /* 0x000fca00078e00ff */
[----:B------:R-:W2:Y:S04]  /*0a30*/  @P4 LDG.E.EL R25, desc[UR4][R12.64] ;  /* 0x000000040c194981 */ /* 0x000ea8000c2e1900 */
[----:B------:R3:W5:Y:S01]  /*0a40*/  @P4 LDG.E.EL R23, desc[UR4][R12.64] ;  /* 0x000000040c174981 */ /* 0x000762000c2e1900 */
[----:B------:R-:W-:Y:S01]  /*0a50*/  VIADD R15, R21, 0xffffffc0 ;  /* 0xffffffc0150f7836 */ /* 0x000fe20000000000 */
[----:B---3--:R-:W3:Y:S03]  /*0a60*/  LDC.64 R12, c[0x0][0x290] ;  /* 0x0000a400ff0c7b82 */ /* 0x008ee60000000a00 */
[----:B-1----:R-:W-:-:S05]  /*0a70*/  IMAD.WIDE R28, R15, 0x4, R28 ;  /* 0x000000040f1c7825 */ /* 0x002fca00078e021c */
[----:B------:R-:W2:Y:S01]  /*0a80*/  @P4 LDG.E.EL R24, desc[UR4][R28.64] ;  /* 0x000000041c184981 */ /* 0x000ea2000c2e1900 */
[----:B----4-:R-:W-:Y:S02]  /*0a90*/  SEL R16, R16, RZ, P6 ;  /* 0x000000ff10107207 */ /* 0x010fe40003000000 */
[----:B------:R-:W-:Y:S02]  /*0aa0*/  SEL R17, R17, RZ, P6 ;  /* 0x000000ff11117207 */ /* 0x000fe40003000000 */
[----:B------:R-:W-:-:S05]  /*0ab0*/  IADD3 R15, P5, R16, 0x3, RZ ;  /* 0x00000003100f7810 */ /* 0x000fca0007fbe0ff */
[----:B------:R-:W-:Y:S01]  /*0ac0*/  IMAD.X R27, RZ, RZ, R17, P5 ;  /* 0x000000ffff1b7224 */ /* 0x000fe200028e0611 */
[----:B------:R-:W-:-:S04]  /*0ad0*/  ISETP.GE.AND P5, PT, R17, RZ, PT ;  /* 0x000000ff1100720c */ /* 0x000fc80003fa6270 */
[----:B------:R-:W-:Y:S02]  /*0ae0*/  SEL R15, R15, R16, !P5 ;  /* 0x000000100f0f7207 */ /* 0x000fe40006800000 */
[----:B------:R-:W-:Y:S01]  /*0af0*/  SEL R27, R27, R17, !P5 ;  /* 0x000000111b1b7207 */ /* 0x000fe20006800000 */
[----:B---3--:R-:W-:Y:S01]  /*0b00*/  IMAD.WIDE R16, R4, 0x8, R12 ;  /* 0x0000000804107825 */ /* 0x008fe200078e020c */
[----:B------:R-:W-:-:S06]  /*0b10*/  CS2R R12, SRZ ;  /* 0x00000000000c7805 */ /* 0x000fcc000001ff00 */
[----:B------:R1:W3:Y:S01]  /*0b20*/  @P6 LDG.E.EL.64 R12, desc[UR4][R16.64] ;  /* 0x00000004100c6981 */ /* 0x0002e2000c2e1b00 */
[----:B------:R-:W-:-:S05]  /*0b30*/  SEL R22, R22, RZ, P4 ;  /* 0x000000ff16167207 */ /* 0x000fca0002000000 */
[----:B------:R-:W-:Y:S01]  /*0b40*/  FADD R26, -R22, R26 ;  /* 0x0000001a161a7221 */ /* 0x000fe20000000100 */
[----:B------:R-:W-:Y:S02]  /*0b50*/  IMAD R27, R27, 0x30, RZ ;  /* 0x000000301b1b7824 */ /* 0x000fe400078e02ff */
[----:B------:R-:W-:Y:S01]  /*0b60*/  VIADD R21, R21, 0xffffff80 ;  /* 0xffffff8015157836 */ /* 0x000fe20000000000 */
[----:B-----5:R-:W-:-:S05]  /*0b70*/  SEL R23, R23, RZ, P4 ;  /* 0x000000ff17177207 */ /* 0x020fca0002000000 */
[----:B------:R-:W-:Y:S01]  /*0b80*/  FFMA R23, R26, R23, R22 ;  /* 0x000000171a177223 */ /* 0x000fe20000000016 */
[----:B--2---:R-:W-:Y:S02]  /*0b90*/  SEL R22, R25, RZ, P4 ;  /* 0x000000ff19167207 */ /* 0x004fe40002000000 */
[----:B-1----:R-:W-:Y:S02]  /*0ba0*/  SEL R17, R24, RZ, P4 ;  /* 0x000000ff18117207 */ /* 0x002fe40002000000 */
[----:B---3--:R-:W-:Y:S02]  /*0bb0*/  SEL R28, R12, RZ, P6 ;  /* 0x000000ff0c1c7207 */ /* 0x008fe40003000000 */
[----:B------:R-:W-:-:S03]  /*0bc0*/  SEL R13, R13, RZ, P6 ;  /* 0x000000ff0d0d7207 */ /* 0x000fc60003000000 */
[C---:B------:R-:W-:Y:S01]  /*0bd0*/  IMAD.SHL.U32 R12, R28.reuse, 0x4, RZ ;  /* 0x000000041c0c7824 */ /* 0x040fe200078e00ff */
[----:B------:R-:W-:Y:S02]  /*0be0*/  ISETP.GE.AND P5, PT, R13, RZ, PT ;  /* 0x000000ff0d00720c */ /* 0x000fe40003fa6270 */
[----:B------:R-:W-:Y:S02]  /*0bf0*/  SHF.L.U64.HI R28, R28, 0x2, R13 ;  /* 0x000000021c1c7819 */ /* 0x000fe4000001020d */
[----:B------:R-:W-:-:S04]  /*0c00*/  IADD3 R13, P2, R12, 0xc, RZ ;  /* 0x0000000c0c0d7810 */ /* 0x000fc80007f5e0ff */
[----:B------:R-:W-:Y:S02]  /*0c10*/  SEL R16, R13, R12, !P5 ;  /* 0x0000000c0d107207 */ /* 0x000fe40006800000 */
[----:B------:R-:W1:Y:S01]  /*0c20*/  LDC.64 R12, c[0x0][0x280] ;  /* 0x0000a000ff0c7b82 */ /* 0x000e620000000a00 */
[----:B------:R-:W-:Y:S01]  /*0c30*/  IMAD.X R29, RZ, RZ, R28, P2 ;  /* 0x000000ffff1d7224 */ /* 0x000fe200010e061c */
[----:B------:R-:W-:Y:S01]  /*0c40*/  LEA R24, P4, R16, UR6, 0x2 ;  /* 0x0000000610187c11 */ /* 0x000fe2000f8810ff */
[----:B------:R-:W-:-:S03]  /*0c50*/  FADD R14, -R17, R14 ;  /* 0x0000000e110e7221 */ /* 0x000fc60000000100 */
[----:B------:R-:W-:Y:S01]  /*0c60*/  SEL R29, R29, R28, !P5 ;  /* 0x0000001c1d1d7207 */ /* 0x000fe20006800000 */
[----:B------:R-:W-:-:S03]  /*0c70*/  FFMA R22, R14, R22, R17 ;  /* 0x000000160e167223 */ /* 0x000fc60000000011 */
[----:B------:R-:W-:Y:S02]  /*0c80*/  LEA.HI.X R25, R16, UR7, R29, 0x2, P4 ;  /* 0x0000000710197c11 */ /* 0x000fe4000a0f141d */
[----:B------:R-:W2:Y:S01]  /*0c90*/  LDC.64 R16, c[0x0][0x2a0] ;  /* 0x0000a800ff107b82 */ /* 0x000ea20000000a00 */
[----:B------:R-:W-:-:S04]  /*0ca0*/  IMAD.WIDE.U32 R24, R15, 0x30, R24 ;  /* 0x000000300f187825 */ /* 0x000fc800078e0018 */
[----:B------:R-:W-:Y:S02]  /*0cb0*/  IMAD.IADD R25, R25, 0x1, R27 ;  /* 0x0000000119197824 */ /* 0x000fe400078e021b */
[----:B------:R-:W-:Y:S02]  /*0cc0*/  IMAD R29, R5, 0x24, RZ ;  /* 0x00000024051d7824 */ /* 0x000fe400078e02ff */
[----:B-1----:R-:W-:-:S04]  /*0cd0*/  IMAD.WIDE R12, R21, 0x4, R12 ;  /* 0x00000004150c7825 */ /* 0x002fc800078e020c */
[----:B------:R-:W-:Y:S02]  /*0ce0*/  IMAD.MOV.U32 R21, RZ, RZ, RZ ;  /* 0x000000ffff157224 */ /* 0x000fe400078e00ff */
[----:B------:R-:W-:-:S04]  /*0cf0*/  IMAD.WIDE R24, R29, 0x4, R24 ;  /* 0x000000041d187825 */ /* 0x000fc800078e0218 */
[----:B------:R1:W3:Y:S01]  /*0d00*/  @P6 LDG.E.EL R21, desc[UR4][R12.64] ;  /* 0x000000040c156981 */ /* 0x0002e2000c2e1900 */
[----:B------:R-:W-:Y:S01]  /*0d10*/  IMAD.WIDE R24, R2, 0x4, R24 ;  /* 0x0000000402187825 */ /* 0x000fe200078e0218 */
[----:B-1----:R-:W-:-:S06]  /*0d20*/  CS2R R12, SRZ ;  /* 0x00000000000c7805 */ /* 0x002fcc000001ff00 */
[----:B------:R2:W4:Y:S02]  /*0d30*/  @P6 LDG.E.EL.64 R12, desc[UR4][R24.64+-0x20] ;  /* 0xffffe004180c6981 */ /* 0x000524000c2e1b00 */
[----:B--2---:R-:W-:Y:S01]  /*0d40*/  IMAD.WIDE R24, R4, 0x8, R16 ;  /* 0x0000000804187825 */ /* 0x004fe200078e0210 */
[----:B------:R-:W-:-:S06]  /*0d50*/  CS2R R16, SRZ ;  /* 0x0000000000107805 */ /* 0x000fcc000001ff00 */
[----:B------:R1:W2:Y:S02]  /*0d60*/  @P6 LDG.E.EL.64 R16, desc[UR4][R24.64] ;  /* 0x0000000418106981 */ /* 0x0002a4000c2e1b00 */
[----:B-1----:R-:W1:Y:S01]  /*0d70*/  LDC.64 R24, c[0x0][0x2a8] ;  /* 0x0000aa00ff187b82 */ /* 0x002e620000000a00 */
[----:B------:R-:W-:Y:S01]  /*0d80*/  IMAD.MOV.U32 R28, RZ, RZ, RZ ;  /* 0x000000ffff1c7224 */ /* 0x000fe200078e00ff */
[----:B--2---:R-:W-:Y:S02]  /*0d90*/  SEL R16, R16, RZ, P6 ;  /* 0x000000ff10107207 */ /* 0x004fe40003000000 */
[----:B------:R-:W-:-:S03]  /*0da0*/  SEL R14, R17, RZ, P6 ;  /* 0x000000ff110e7207 */ /* 0x000fc60003000000 */
[----:B------:R-:W-:Y:S01]  /*0db0*/  IMAD.SHL.U32 R17, R16, 0x4, RZ ;  /* 0x0000000410117824 */ /* 0x000fe200078e00ff */
[----:B------:R-:W-:Y:S02]  /*0dc0*/  ISETP.GE.AND P4, PT, R14, RZ, PT ;  /* 0x000000ff0e00720c */ /* 0x000fe40003f86270 */
[----:B------:R-:W-:Y:S02]  /*0dd0*/  SHF.L.U64.HI R16, R16, 0x2, R14 ;  /* 0x0000000210107819 */ /* 0x000fe4000001020e */
[----:B------:R-:W-:-:S04]  /*0de0*/  IADD3 R14, P5, R17, 0xc, RZ ;  /* 0x0000000c110e7810 */ /* 0x000fc80007fbe0ff */
[----:B------:R-:W-:Y:S01]  /*0df0*/  SEL R14, R14, R17, !P4 ;  /* 0x000000110e0e7207 */ /* 0x000fe20006000000 */
[----:B------:R-:W-:-:S05]  /*0e00*/  IMAD.X R17, RZ, RZ, R16, P5 ;  /* 0x000000ffff117224 */ /* 0x000fca00028e0610 */
[----:B------:R-:W-:Y:S02]  /*0e10*/  SEL R17, R17, R16, !P4 ;  /* 0x0000001011117207 */ /* 0x000fe40006000000 */
[----:B------:R-:W-:-:S04]  /*0e20*/  LEA R16, P4, R14, UR6, 0x2 ;  /* 0x000000060e107c11 */ /* 0x000fc8000f8810ff */
[----:B------:R-:W-:Y:S01]  /*0e30*/  LEA.HI.X R17, R14, UR7, R17, 0x2, P4 ;  /* 0x000000070e117c11 */ /* 0x000fe2000a0f1411 */
[----:B------:R-:W-:Y:S02]  /*0e40*/  ULDC.64 UR6, c[0x0][0x280] ;  /* 0x0000a00000067ab9 */ /* 0x000fe40000000a00 */
[----:B------:R-:W-:-:S04]  /*0e50*/  IMAD.WIDE.U32 R16, R15, 0x30, R16 ;  /* 0x000000300f107825 */ /* 0x000fc800078e0010 */
[----:B------:R-:W-:Y:S02]  /*0e60*/  IMAD.IADD R17, R27, 0x1, R17 ;  /* 0x000000011b117824 */ /* 0x000fe400078e0211 */
[----:B------:R-:W-:Y:S01]  /*0e70*/  IMAD.WIDE R16, R29, 0x4, R16 ;  /* 0x000000041d107825 */ /* 0x000fe200078e0210 */
[----:B------:R-:W-:-:S03]  /*0e80*/  CS2R R14, SRZ ;  /* 0x00000000000e7805 */ /* 0x000fc6000001ff00 */
[----:B------:R-:W-:-:S05]  /*0e90*/  IMAD.WIDE R16, R2, 0x4, R16 ;  /* 0x0000000402107825 */ /* 0x000fca00078e0210 */
[----:B------:R2:W5:Y:S01]  /*0ea0*/  @P6 LDG.E.EL.64 R14, desc[UR4][R16.64+-0x20] ;  /* 0xffffe004100e6981 */ /* 0x000562000c2e1b00 */
[----:B-1----:R-:W-:-:S05]  /*0eb0*/  IMAD.WIDE R26, R4, 0x4, R24 ;  /* 0x00000004041a7825 */ /* 0x002fca00078e0218 */
[----:B------:R-:W3:Y:S01]  /*0ec0*/  @P6 LDG.E.EL R28, desc[UR4][R26.64] ;  /* 0x000000041a1c6981 */ /* 0x000ee2000c2e1900 */
[----:B--2---:R-:W-:-:S06]  /*0ed0*/  IMAD.MOV.U32 R16, RZ, RZ, RZ ;  /* 0x000000ffff107224 */ /* 0x004fcc00078e00ff */
[----:B------:R1:W2:Y:S01]  /*0ee0*/  @P6 LDG.E.EL R16, desc[UR4][R26.64] ;  /* 0x000000041a106981 */ /* 0x0002a2000c2e1900 */
[----:B------:R-:W-:Y:S02]  /*0ef0*/  IADD3 R24, P4, R9, UR6, RZ ;  /* 0x0000000609187c10 */ /* 0x000fe4000ff9e0ff */
[----:B----4-:R-:W-:Y:S02]  /*0f00*/  SEL R12, R12, RZ, P6 ;  /* 0x000000ff0c0c7207 */ /* 0x010fe40003000000 */
[----:B------:R-:W-:Y:S01]  /*0f10*/  IADD3.X R25, R7, UR7, RZ, P4, !PT ;  /* 0x0000000707197c10 */ /* 0x000fe2000a7fe4ff */
[----:B------:R-:W-:Y:S01]  /*0f20*/  ULDC.64 UR6, c[0x0][0x2d0] ;  /* 0x0000b40000067ab9 */ /* 0x000fe20000000a00 */
[----:B-1----:R-:W-:-:S06]  /*0f30*/  CS2R R26, SRZ ;  /* 0x00000000001a7805 */ /* 0x002fcc000001ff00 */
[----:B------:R1:W4:Y:S01]  /*0f40*/  @P6 LDG.E.EL R26, desc[UR4][R24.64+-0x200] ;  /* 0xfffe0004181a6981 */ /* 0x000322000c2e1900 */
[----:B------:R-:W-:Y:S01]  /*0f50*/  SEL R13, R13, RZ, P6 ;  /* 0x000000ff0d0d7207 */ /* 0x000fe20003000000 */
[----:B-1----:R-:W1:Y:S02]  /*0f60*/  LDC.64 R24, c[0x0][0x2b0] ;  /* 0x0000ac00ff187b82 */ /* 0x002e640000000a00 */
[----:B-1----:R-:W-:-:S05]  /*0f70*/  IMAD.WIDE R24, R19, 0x4, R24 ;  /* 0x0000000413187825 */ /* 0x002fca00078e0218 */
[----:B------:R-:W4:Y:S01]  /*0f80*/  @P6 LDG.E.EL R27, desc[UR4][R24.64] ;  /* 0x00000004181b6981 */ /* 0x000f22000c2e1900 */
[----:B-----5:R-:W-:-:S05]  /*0f90*/  SEL R17, R14, RZ, P6 ;  /* 0x000000ff0e117207 */ /* 0x020fca0003000000 */
[----:B------:R-:W-:Y:S01]  /*0fa0*/  FADD R17, -R12, R17 ;  /* 0x000000110c117221 */ /* 0x000fe20000000100 */
[----:B--2---:R-:W-:-:S05]  /*0fb0*/  SEL R14, R16, RZ, P6 ;  /* 0x000000ff100e7207 */ /* 0x004fca0003000000 */
[----:B------:R-:W-:Y:S01]  /*0fc0*/  FFMA R14, R17, R14, R12 ;  /* 0x0000000e110e7223 */ /* 0x000fe2000000000c */
[----:B------:R-:W-:Y:S01]  /*0fd0*/  LOP3.LUT R12, R2, 0xfffffffc, RZ, 0xc0, !PT ;  /* 0xfffffffc020c7812 */ /* 0x000fe200078ec0ff */
[----:B------:R-:W1:Y:S03]  /*0fe0*/  LDC.64 R16, c[0x0][0x2c0] ;  /* 0x0000b000ff107b82 */ /* 0x000e660000000a00 */
[----:B------:R-:W-:Y:S02]  /*0ff0*/  ISETP.NE.AND P4, PT, R12, 0xc, PT ;  /* 0x0000000c0c00780c */ /* 0x000fe40003f85270 */
[----:B------:R-:W-:Y:S02]  /*1000*/  SEL R12, R15, RZ, P6 ;  /* 0x000000ff0f0c7207 */ /* 0x000fe40003000000 */
[----:B---3--:R-:W-:-:S03]  /*1010*/  SEL R28, R28, RZ, P6 ;  /* 0x000000ff1c1c7207 */ /* 0x008fc60003000000 */
[----:B------:R-:W-:-:S04]  /*1020*/  FADD R12, -R13, R12 ;  /* 0x0000000c0d0c7221 */ /* 0x000fc80000000100 */
[----:B------:R-:W-:Y:S02]  /*1030*/  FFMA R15, R12, R28, R13 ;  /* 0x0000001c0c0f7223 */ /* 0x000fe4000000000d */
[----:B------:R-:W2:Y:S01]  /*1040*/  LDC.64 R12, c[0x0][0x2c8] ;  /* 0x0000b200ff0c7b82 */ /* 0x000ea20000000a00 */
[----:B------:R-:W-:Y:S01]  /*1050*/  IMAD.MOV.U32 R28, RZ, RZ, RZ ;  /* 0x000000ffff1c7224 */ /* 0x000fe200078e00ff */
[----:B------:R-:W-:-:S05]  /*1060*/  ISETP.LT.AND P5, PT, R3, 0x500, !P4 ;  /* 0x000005000300780c */ /* 0x000fca00067a1270 */
[----:B------:R1:W3:Y:S02]  /*1070*/  @P6 LDG.E.EL R28, desc[UR4][R24.64] ;  /* 0x00000004181c6981 */ /* 0x0002e4000c2e1900 */
[----:B-1----:R-:W-:Y:S01]  /*1080*/  IMAD.WIDE R24, R19, 0x8, R16 ;  /* 0x0000000813187825 */ /* 0x002fe200078e0210 */
[----:B------:R-:W-:-:S06]  /*1090*/  CS2R R16, SRZ ;  /* 0x0000000000107805 */ /* 0x000fcc000001ff00 */
[----:B------:R2:W5:Y:S02]  /*10a0*/  @P5 LDG.E.EL.64 R16, desc[UR4][R24.64] ;  /* 0x0000000418105981 */ /* 0x000564000c2e1b00 */
[----:B--2---:R-:W-:Y:S01]  /*10b0*/  IMAD.WIDE R24, R4, 0x8, R12 ;  /* 0x0000000804187825 */ /* 0x004fe200078e020c */
[----:B------:R-:W-:-:S06]  /*10c0*/  CS2R R12, SRZ ;  /* 0x00000000000c7805 */ /* 0x000fcc000001ff00 */
[----:B------:R1:W2:Y:S01]  /*10d0*/  @P5 LDG.E.EL.64 R12, desc[UR4][R24.64] ;  /* 0x00000004180c5981 */ /* 0x0002a2000c2e1b00 */
[----:B------:R-:W-:Y:S02]  /*10e0*/  SEL R21, R21, RZ, P6 ;  /* 0x000000ff15157207 */ /* 0x000fe40003000000 */
[----:B----4-:R-:W-:-:S03]  /*10f0*/  SEL R27, R27, RZ, P6 ;  /* 0x000000ff1b1b7207 */ /* 0x010fc60003000000 */
[----:B------:R-:W-:Y:S01]  /*1100*/  FADD R14, -R21, R14 ;  /* 0x0000000e150e7221 */ /* 0x000fe20000000100 */
[----:B------:R-:W-:-:S03]  /*1110*/  SEL R29, R26, RZ, P6 ;  /* 0x000000ff1a1d7207 */ /* 0x000fc60003000000 */
[----:B------:R-:W-:Y:S01]  /*1120*/  FFMA R21, R14, R27, R21 ;  /* 0x0000001b0e157223 */ /* 0x000fe20000000015 */
[----:B-1----:R-:W1:Y:S01]  /*1130*/  LDC.64 R24, c[0x0][0x2b8] ;  /* 0x0000ae00ff187b82 */ /* 0x002e620000000a00 */
[----:B---3--:R-:W-:Y:S01]  /*1140*/  SEL R26, R28, RZ, P6 ;  /* 0x000000ff1c1a7207 */ /* 0x008fe20003000000 */
[----:B------:R-:W-:Y:S01]  /*1150*/  FADD R28, -R29, R15 ;  /* 0x0000000f1d1c7221 */ /* 0x000fe20000000100 */
[----:B-----5:R-:W-:Y:S02]  /*1160*/  SEL R27, R16, RZ, P5 ;  /* 0x000000ff101b7207 */ /* 0x020fe40002800000 */
[----:B------:R-:W-:Y:S02]  /*1170*/  SEL R16, R17, RZ, P5 ;  /* 0x000000ff11107207 */ /* 0x000fe40002800000 */
[----:B------:R-:W-:-:S05]  /*1180*/  IADD3 R14, P6, R27, 0x6, RZ ;  /* 0x000000061b0e7810 */ /* 0x000fca0007fde0ff */
[----:B------:R-:W-:Y:S01]  /*1190*/  IMAD.X R15, RZ, RZ, R16, P6 ;  /* 0x000000ffff0f7224 */ /* 0x000fe200030e0610 */
[----:B------:R-:W-:Y:S02]  /*11a0*/  ISETP.GE.AND P6, PT, R16, RZ, PT ;  /* 0x000000ff1000720c */ /* 0x000fe40003fc6270 */
[----:B--2---:R-:W-:Y:S02]  /*11b0*/  SEL R12, R12, RZ, P5 ;  /* 0x000000ff0c0c7207 */ /* 0x004fe40002800000 */
[----:B------:R-:W-:Y:S02]  /*11c0*/  SEL R27, R14, R27, !P6 ;  /* 0x0000001b0e1b7207 */ /* 0x000fe40007000000 */
[----:B------:R-:W-:Y:S01]  /*11d0*/  SEL R13, R13, RZ, P5 ;  /* 0x000000ff0d0d7207 */ /* 0x000fe20002800000 */
[----:B------:R-:W-:Y:S02]  /*11e0*/  IMAD.SHL.U32 R14, R12, 0x4, RZ ;  /* 0x000000040c0e7824 */ /* 0x000fe400078e00ff */
[----:B------:R-:W-:Y:S01]  /*11f0*/  FFMA R26, R28, R26, R29 ;  /* 0x0000001a1c1a7223 */ /* 0x000fe2000000001d */
[----:B------:R-:W-:-:S02]  /*1200*/  SEL R28, R15, R16, !P6 ;  /* 0x000000100f1c7207 */ /* 0x000fc40007000000 */
[----:B------:R-:W-:Y:S02]  /*1210*/  SHF.L.U64.HI R17, R12, 0x2, R13 ;  /* 0x000000020c117819 */ /* 0x000fe4000001020d */
[----:B------:R-:W-:-:S05]  /*1220*/  IADD3 R15, P6, R14, 0x18, RZ ;  /* 0x000000180e0f7810 */ /* 0x000fca0007fde0ff */
[----:B------:R-:W-:Y:S01]  /*1230*/  IMAD.X R12, RZ, RZ, R17, P6 ;  /* 0x000000ffff0c7224 */ /* 0x000fe200030e0611 */
[----:B------:R-:W-:-:S04]  /*1240*/  ISETP.GE.AND P6, PT, R13, RZ, PT ;  /* 0x000000ff0d00720c */ /* 0x000fc80003fc6270 */
[----:B------:R-:W-:Y:S01]  /*1250*/  SEL R14, R15, R14, !P6 ;  /* 0x0000000e0f0e7207 */ /* 0x000fe20007000000 */
[----:B------:R-:W-:-:S04]  /*1260*/  IMAD.SHL.U32 R15, R2, 0x10, RZ ;  /* 0x00000010020f7824 */ /* 0x000fc800078e00ff */
[----:B------:R-:W-:Y:S01]  /*1270*/  IMAD.IADD R15, R15, 0x1, R0 ;  /* 0x000000010f0f7824 */ /* 0x000fe200078e0200 */
[----:B------:R-:W-:Y:S02]  /*1280*/  SEL R13, R12, R17, !P6 ;  /* 0x000000110c0d7207 */ /* 0x000fe40007000000 */
[----:B------:R-:W-:Y:S01]  /*1290*/  LEA R12, P6, R14, UR6, 0x2 ;  /* 0x000000060e0c7c11 */ /* 0x000fe2000f8c10ff */
[----:B------:R-:W-:-:S03]  /*12a0*/  VIADD R15, R15, 0xffffff40 ;  /* 0xffffff400f0f7836 */ /* 0x000fc60000000000 */
[----:B------:R-:W-:Y:S01]  /*12b0*/  LEA.HI.X R13, R14, UR7, R13, 0x2, P6 ;  /* 0x000000070e0d7c11 */ /* 0x000fe2000b0f140d */
[----:B-1----:R-:W-:Y:S02]  /*12c0*/  IMAD.WIDE R24, R15, 0x4, R24 ;  /* 0x000000040f187825 */ /* 0x002fe400078e0218 */
[----:B------:R-:W1:Y:S02]  /*12d0*/  LDC.64 R14, c[0x0][0x2d8] ;  /* 0x0000b600ff0e7b82 */ /* 0x000e640000000a00 */
[----:B------:R-:W-:Y:S02]  /*12e0*/  IMAD R28, R28, 0x60, RZ ;  /* 0x000000601c1c7824 */ /* 0x000fe400078e02ff */
[----:B------:R-:W-:-:S04]  /*12f0*/  IMAD.WIDE.U32 R12, R27, 0x60, R12 ;  /* 0x000000601b0c7825 */ /* 0x000fc800078e000c */
[----:B------:R-:W-:Y:S02]  /*1300*/  IMAD.IADD R13, R13, 0x1, R28 ;  /* 0x000000010d0d7824 */ /* 0x000fe400078e021c */
[----:B------:R-:W-:-:S04]  /*1310*/  IMAD R29, R5, 0x90, RZ ;  /* 0x00000090051d7824 */ /* 0x000fc800078e02ff */
[----:B------:R-:W-:Y:S01]  /*1320*/  IMAD.WIDE R16, R29, 0x4, R12 ;  /* 0x000000041d107825 */ /* 0x000fe200078e020c */
[----:B------:R-:W-:-:S03]  /*1330*/  CS2R R12, SRZ ;  /* 0x00000000000c7805 */ /* 0x000fc6000001ff00 */
[----:B------:R-:W-:-:S05]  /*1340*/  IMAD.WIDE R16, R2, 0x4, R16 ;  /* 0x0000000402107825 */ /* 0x000fca00078e0210 */
[----:B------:R1:W2:Y:S02]  /*1350*/  @P5 LDG.E.EL.64 R12, desc[UR4][R16.64+-0x30] ;  /* 0xffffd004100c5981 */ /* 0x0002a4000c2e1b00 */
[----:B-1----:R-:W-:Y:S01]  /*1360*/  IMAD.WIDE R16, R4, 0x8, R14 ;  /* 0x0000000804107825 */ /* 0x002fe200078e020e */
[----:B------:R-:W-:-:S06]  /*1370*/  CS2R R14, SRZ ;  /* 0x00000000000e7805 */ /* 0x000fcc000001ff00 */
[----:B------:R-:W3:Y:S01]  /*1380*/  @P5 LDG.E.EL.64 R14, desc[UR4][R16.64] ;  /* 0x00000004100e5981 */ /* 0x000ee2000c2e1b00 */
[----:B------:R-:W-:-:S06]  /*1390*/  IMAD.MOV.U32 R5, RZ, RZ, RZ ;  /* 0x000000ffff057224 */ /* 0x000fcc00078e00ff */
[----:B------:R1:W4:Y:S01]  /*13a0*/  @P5 LDG.E.EL R5, desc[UR4][R24.64] ;  /* 0x0000000418055981 */ /* 0x000322000c2e1900 */
[----:B---3--:R-:W-:Y:S02]  /*13b0*/  SEL R14, R14, RZ, P5 ;  /* 0x000000ff0e0e7207 */ /* 0x008fe40002800000 */
[----:B------:R-:W-:-:S03]  /*13c0*/  SEL R15, R15, RZ, P5 ;  /* 0x000000ff0f0f7207 */ /* 0x000fc60002800000 */
[C---:B-1----:R-:W-:Y:S01]  /*13d0*/  IMAD.SHL.U32 R25, R14.reuse, 0x4, RZ ;  /* 0x000000040e197824 */ /* 0x042fe200078e00ff */
[----:B------:R-:W-:-:S04]  /*13e0*/  SHF.L.U64.HI R24, R14, 0x2, R15 ;  /* 0x000000020e187819 */ /* 0x000fc8000001020f */
[----:B------:R-:W-:Y:S02]  /*13f0*/  IADD3 R14, P2, R25, 0x18, RZ ;  /* 0x00000018190e7810 */ /* 0x000fe40007f5e0ff */
[----:B------:R-:W-:-:S03]  /*1400*/  ISETP.GE.AND P6, PT, R15, RZ, PT ;  /* 0x000000ff0f00720c */ /* 0x000fc60003fc6270 */
[----:B------:R-:W-:Y:S01]  /*1410*/  IMAD.X R15, RZ, RZ, R24, P2 ;  /* 0x000000ffff0f7224 */ /* 0x000fe200010e0618 */
[----:B------:R-:W-:Y:S02]  /*1420*/  ISETP.NE.AND P2, PT, R11, RZ, PT ;  /* 0x000000ff0b00720c */ /* 0x000fe40003f45270 */
[----:B------:R-:W-:Y:S02]  /*1430*/  SEL R11, R14, R25, !P6 ;  /* 0x000000190e0b7207 */ /* 0x000fe40007000000 */
[----:B------:R-:W-:Y:S02]  /*1440*/  SEL R14, R15, R24, !P6 ;  /* 0x000000180f0e7207 */ /* 0x000fe40007000000 */
[----:B------:R-:W-:-:S04]  /*1450*/  LEA R24, P6, R11, UR6, 0x2 ;  /* 0x000000060b187c11 */ /* 0x000fc8000f8c10ff */
[----:B------:R-:W-:Y:S01]  /*1460*/  LEA.HI.X R25, R11, UR7, R14, 0x2, P6 ;  /* 0x000000070b197c11 */ /* 0x000fe2000b0f140e */
[----:B------:R-:W-:Y:S01]  /*1470*/  IMAD.MOV.U32 R11, RZ, RZ, RZ ;  /* 0x000000ffff0b7224 */ /* 0x000fe200078e00ff */
[----:B------:R-:W1:Y:S01]  /*1480*/  LDC.64 R14, c[0x0][0x2e8] ;  /* 0x0000ba00ff0e7b82 */ /* 0x000e620000000a00 */
[----:B------:R-:W-:Y:S01]  /*1490*/  ULDC.64 UR6, c[0x0][0x2b8] ;  /* 0x0000ae0000067ab9 */ /* 0x000fe20000000a00 */
[----:B------:R-:W-:-:S04]  /*14a0*/  IMAD.WIDE.U32 R24, R27, 0x60, R24 ;  /* 0x000000601b187825 */ /* 0x000fc800078e0018 */
[----:B------:R-:W-:Y:S02]  /*14b0*/  IMAD.IADD R25, R28, 0x1, R25 ;  /* 0x000000011c197824 */ /* 0x000fe400078e0219 */
[----:B------:R-:W-:Y:S02]  /*14c0*/  IMAD.WIDE R24, R29, 0x4, R24 ;  /* 0x000000041d187825 */ /* 0x000fe400078e0218 */
[----:B------:R-:W3:Y:S02]  /*14d0*/  LDC.64 R28, c[0x0][0x2e0] ;  /* 0x0000b800ff1c7b82 */ /* 0x000ee40000000a00 */
[----:B-1----:R-:W-:-:S04]  /*14e0*/  IMAD.WIDE R16, R19, 0x4, R14 ;  /* 0x0000000413107825 */ /* 0x002fc800078e020e */
[----:B------:R-:W-:Y:S01]  /*14f0*/  IMAD.MOV.U32 R19, RZ, RZ, RZ ;  /* 0x000000ffff137224 */ /* 0x000fe200078e00ff */
[----:B------:R-:W5:Y:S01]  /*1500*/  @P5 LDG.E.EL R11, desc[UR4][R16.64] ;  /* 0x00000004100b5981 */ /* 0x000f62000c2e1900 */
[----:B------:R-:W-:-:S04]  /*1510*/  CS2R R14, SRZ ;  /* 0x00000000000e7805 */ /* 0x000fc8000001ff00 */
[----:B------:R1:W4:Y:S01]  /*1520*/  @P5 LDG.E.EL R19, desc[UR4][R16.64] ;  /* 0x0000000410135981 */ /* 0x000322000c2e1900 */
[----:B---3--:R-:W-:-:S04]  /*1530*/  IMAD.WIDE R28, R4, 0x4, R28 ;  /* 0x00000004041c7825 */ /* 0x008fc800078e021c */
[----:B-1----:R-:W-:-:S05]  /*1540*/  IMAD.WIDE R16, R2, 0x4, R24 ;  /* 0x0000000402107825 */ /* 0x002fca00078e0218 */
[----:B------:R1:W3:Y:S02]  /*1550*/  @P5 LDG.E.EL.64 R14, desc[UR4][R16.64+-0x30] ;  /* 0xffffd004100e5981 */ /* 0x0002e4000c2e1b00 */
[----:B-1----:R-:W-:-:S06]  /*1560*/  IMAD.MOV.U32 R16, RZ, RZ, RZ ;  /* 0x000000ffff107224 */ /* 0x002fcc00078e00ff */
[----:B------:R-:W4:Y:S01]  /*1570*/  @P5 LDG.E.EL R16, desc[UR4][R28.64] ;  /* 0x000000041c105981 */ /* 0x000f22000c2e1900 */
[----:B------:R-:W-:Y:S01]  /*1580*/  IADD3 R24, P6, R9, UR6, RZ ;  /* 0x0000000609187c10 */ /* 0x000fe2000ffde0ff */
[----:B------:R-:W-:Y:S02]  /*1590*/  IMAD.MOV.U32 R4, RZ, RZ, RZ ;  /* 0x000000ffff047224 */ /* 0x000fe400078e00ff */
[----:B------:R-:W-:Y:S01]  /*15a0*/  IMAD.MOV.U32 R27, RZ, RZ, RZ ;  /* 0x000000ffff1b7224 */ /* 0x000fe200078e00ff */
[----:B------:R-:W-:Y:S01]  /*15b0*/  IADD3.X R25, R7, UR7, RZ, P6, !PT ;  /* 0x0000000707197c10 */ /* 0x000fe2000b7fe4ff */
[----:B------:R-:W-:Y:S02]  /*15c0*/  ULDC.64 UR6, c[0x0][0x2f0] ;  /* 0x0000bc0000067ab9 */ /* 0x000fe40000000a00 */
[----:B------:R-:W5:Y:S04]  /*15d0*/  @P5 LDG.E.EL R4, desc[UR4][R28.64] ;  /* 0x000000041c045981 */ /* 0x000f68000c2e1900 */
[----:B------:R2:W5:Y:S02]  /*15e0*/  @P5 LDG.E.EL R27, desc[UR4][R24.64+-0x300] ;  /* 0xfffd0004181b5981 */ /* 0x000564000c2e1900 */
[----:B--2---:R-:W-:-:S02]  /*15f0*/  SEL R24, R13, RZ, P5 ;  /* 0x000000ff0d187207 */ /* 0x004fc40002800000 */
[----:B------:R-:W-:Y:S02]  /*1600*/  SEL R12, R12, RZ, P5 ;  /* 0x000000ff0c0c7207 */ /* 0x000fe40002800000 */
[----:B---3--:R-:W-:-:S05]  /*1610*/  SEL R15, R15, RZ, P5 ;  /* 0x000000ff0f0f7207 */ /* 0x008fca0002800000 */
[----:B------:R-:W-:Y:S01]  /*1620*/  FADD R15, -R24, R15 ;  /* 0x0000000f180f7221 */ /* 0x000fe20000000100 */
[----:B----4-:R-:W-:Y:S01]  /*1630*/  SEL R13, R16, RZ, P5 ;  /* 0x000000ff100d7207 */ /* 0x010fe20002800000 */
[----:B------:R-:W-:-:S04]  /*1640*/  IMAD.HI R16, R3, 0x66666667, RZ ;  /* 0x6666666703107827 */ /* 0x000fc800078e02ff */
[----:B------:R-:W-:Y:S01]  /*1650*/  FFMA R13, R15, R13, R24 ;  /* 0x0000000d0f0d7223 */ /* 0x000fe20000000018 */
[----:B------:R-:W-:Y:S02]  /*1660*/  SHF.R.S32.HI R15, RZ, 0x1f, R18 ;  /* 0x0000001fff0f7819 */ /* 0x000fe40000011412 */
[----:B------:R-:W-:Y:S02]  /*1670*/  SHF.R.U32.HI R17, RZ, 0x1f, R16 ;  /* 0x0000001fff117819 */ /* 0x000fe40000011610 */
[----:B------:R-:W-:-:S04]  /*1680*/  LEA.HI R15, R15, R18, RZ, 0x4 ;  /* 0x000000120f0f7211 */ /* 0x000fc800078f20ff */
[----:B------:R-:W-:Y:S02]  /*1690*/  LOP3.LUT R18, R15, 0xfffffff0, RZ, 0xc0, !PT ;  /* 0xfffffff00f127812 */ /* 0x000fe400078ec0ff */
[CC--:B------:R-:W-:Y:S02]  /*16a0*/  LEA.HI.SX32 R15, R16.reuse, R17.reuse, 0x1d ;  /* 0x00000011100f7211 */ /* 0x0c0fe400078feaff */
[----:B------:R-:W-:-:S03]  /*16b0*/  LEA.HI.SX32 R16, R16, R17, 0x19 ;  /* 0x0000001110107211 */ /* 0x000fc600078fcaff */
[----:B------:R-:W-:-:S04]  /*16c0*/  IMAD.IADD R15, R15, 0x1, -R18 ;  /* 0x000000010f0f7824 */ /* 0x000fc800078e0a12 */
[----:B------:R-:W-:Y:S02]  /*16d0*/  IMAD R16, R16, 0x40, R15 ;  /* 0x0000004010107824 */ /* 0x000fe400078e020f */
[----:B------:R-:W-:-:S03]  /*16e0*/  IMAD.SHL.U32 R15, R2, 0x10, RZ ;  /* 0x00000010020f7824 */ /* 0x000fc600078e00ff */
[----:B------:R-:W-:Y:S02]  /*16f0*/  SHF.R.S32.HI R16, RZ, 0x1f, R16 ;  /* 0x0000001fff107819 */ /* 0x000fe40000011410 */
[----:B------:R-:W-:-:S04]  /*1700*/  IADD3 R0, P6, R15, R0, RZ ;  /* 0x000000000f007210 */ /* 0x000fc80007fde0ff */
[----:B------:R-:W-:Y:S02]  /*1710*/  LEA.HI.X.SX32 R15, R15, R16, 0x1, P6 ;  /* 0x000000100f0f7211 */ /* 0x000fe400030f0eff */
[----:B------:R-:W-:Y:S02]  /*1720*/  LEA R16, P6, R0, UR6, 0x2 ;  /* 0x0000000600107c11 */ /* 0x000fe4000f8c10ff */
[----:B-----5:R-:W-:Y:S02]  /*1730*/  SEL R29, R4, RZ, P5 ;  /* 0x000000ff041d7207 */ /* 0x020fe40002800000 */
[----:B------:R-:W-:Y:S02]  /*1740*/  LEA.HI.X R17, R0, UR7, R15, 0x2, P6 ;  /* 0x0000000700117c11 */ /* 0x000fe4000b0f140f */
[----:B------:R-:W-:Y:S02]  /*1750*/  SEL R25, R14, RZ, P5 ;  /* 0x000000ff0e197207 */ /* 0x000fe40002800000 */
[----:B------:R-:W-:Y:S01]  /*1760*/  SEL R11, R11, RZ, P5 ;  /* 0x000000ff0b0b7207 */ /* 0x000fe20002800000 */
[----:B------:R-:W1:Y:S01]  /*1770*/  LDC.64 R14, c[0x0][0x2f8] ;  /* 0x0000be00ff0e7b82 */ /* 0x000e620000000a00 */
[----:B------:R-:W-:-:S02]  /*1780*/  SEL R19, R19, RZ, P5 ;  /* 0x000000ff13137207 */ /* 0x000fc40002800000 */
[----:B------:R-:W-:Y:S02]  /*1790*/  SEL R0, R5, RZ, P5 ;  /* 0x000000ff05007207 */ /* 0x000fe40002800000 */
[----:B------:R-:W-:Y:S02]  /*17a0*/  SEL R18, R27, RZ, P5 ;  /* 0x000000ff1b127207 */ /* 0x000fe40002800000 */
[----:B------:R-:W-:Y:S02]  /*17b0*/  IADD3 R4, P6, R9, UR6, RZ ;  /* 0x0000000609047c10 */ /* 0x000fe4000ffde0ff */
[----:B------:R-:W-:Y:S02]  /*17c0*/  ISETP.GE.AND P5, PT, R3, 0x500, PT ;  /* 0x000005000300780c */ /* 0x000fe40003fa6270 */
[----:B------:R-:W-:Y:S02]  /*17d0*/  IADD3.X R5, R7, UR7, RZ, P6, !PT ;  /* 0x0000000707057c10 */ /* 0x000fe4000b7fe4ff */
[----:B------:R-:W-:Y:S01]  /*17e0*/  ISETP.GT.AND P6, PT, R2, 0xf, !P5 ;  /* 0x0000000f0200780c */ /* 0x000fe20006fc4270 */
[----:B------:R-:W-:-:S02]  /*17f0*/  IMAD.MOV.U32 R7, RZ, RZ, RZ ;  /* 0x000000ffff077224 */ /* 0x000fc400078e00ff */
[----:B------:R-:W-:-:S10]  /*1800*/  IMAD.MOV.U32 R2, RZ, RZ, RZ ;  /* 0x000000ffff027224 */ /* 0x000fd400078e00ff */
[----:B------:R-:W2:Y:S04]  /*1810*/  @P6 LDG.E.EL R7, desc[UR4][R16.64+-0x400] ;  /* 0xfffc000410076981 */ /* 0x000ea8000c2e1900 */
[----:B------:R-:W3:Y:S01]  /*1820*/  @P6 LDG.E.EL R2, desc[UR4][R4.64+-0x400] ;  /* 0xfffc000404026981 */ /* 0x000ee2000c2e1900 */
[----:B------:R-:W-:-:S04]  /*1830*/  FADD R25, -R12, R25 ;  /* 0x000000190c197221 */ /* 0x000fc80000000100 */
[----:B------:R-:W-:Y:S01]  /*1840*/  FFMA R29, R25, R29, R12 ;  /* 0x0000001d191d7223 */ /* 0x000fe2000000000c */
[----:B------:R-:W-:-:S03]  /*1850*/  FADD R13, -R18, R13 ;  /* 0x0000000d120d7221 */ /* 0x000fc60000000100 */
[----:B------:R-:W-:Y:S01]  /*1860*/  FADD R29, -R0, R29 ;  /* 0x0000001d001d7221 */ /* 0x000fe20000000100 */
[----:B------:R-:W-:Y:S01]  /*1870*/  SEL R9, R10, RZ, P0 ;  /* 0x000000ff0a097207 */ /* 0x000fe20000000000 */
[----:B------:R-:W-:Y:S02]  /*1880*/  FFMA R19, R13, R19, R18 ;  /* 0x000000130d137223 */ /* 0x000fe40000000012 */
[----:B------:R-:W-:Y:S01]  /*1890*/  FFMA R11, R29, R11, R0 ;  /* 0x0000000b1d0b7223 */ /* 0x000fe20000000000 */
[----:B------:R-:W-:Y:S01]  /*18a0*/  SEL R6, R6, RZ, P0 ;  /* 0x000000ff06067207 */ /* 0x000fe20000000000 */
[----:B------:R-:W-:Y:S01]  /*18b0*/  FADD R8, -R9, R8 ;  /* 0x0000000809087221 */ /* 0x000fe20000000100 */
[----:B-1----:R-:W-:Y:S01]  /*18c0*/  IMAD.WIDE R14, R3, 0x4, R14 ;  /* 0x00000004030e7825 */ /* 0x002fe200078e020e */
[----:B--2---:R-:W-:Y:S02]  /*18d0*/  SEL R0, R7, RZ, P6 ;  /* 0x000000ff07007207 */ /* 0x004fe40003000000 */
[----:B---3--:R-:W-:-:S02]  /*18e0*/  @P4 SEL R19, R2, RZ, P6 ;  /* 0x000000ff02134207 */ /* 0x008fc40003000000 */
[----:B------:R-:W-:Y:S02]  /*18f0*/  @P3 FSEL R21, R11, R0, !P4 ;  /* 0x000000000b153208 */ /* 0x000fe40006000000 */
[----:B------:R-:W-:Y:S01]  /*1900*/  @P2 FSEL R23, R26, R19, !P3 ;  /* 0x000000131a172208 */ /* 0x000fe20005800000 */
[----:B------:R-:W-:Y:S01]  /*1910*/  FFMA R2, R8, R6, R9 ;  /* 0x0000000608027223 */ /* 0x000fe20000000009 */
[----:B------:R-:W-:Y:S02]  /*1920*/  @P1 FSEL R2, R22, R21, !P2 ;  /* 0x0000001516021208 */ /* 0x000fe40005000000 */
[----:B------:R-:W-:Y:S01]  /*1930*/  FSEL R3, R20, R23, !P1 ;  /* 0x0000001714037208 */ /* 0x000fe20004800000 */
[----:B------:R-:W-:Y:S06]  /*1940*/  @P5 EXIT ;  /* 0x000000000000594d */ /* 0x000fec0003800000 */
[----:B------:R-:W-:Y:S01]  /*1950*/  STG.E.64 desc[UR4][R14.64], R2 ;  /* 0x000000020e007986 */ /* 0x000fe2000c101b04 */
[----:B------:R-:W-:Y:S05]  /*1960*/  EXIT ;  /* 0x000000000000794d */ /* 0x000fea0003800000 */
.L_x_0:
[----:B------:R-:W-:-:S00]  /*1970*/  BRA `(.L_x_0) ;  /* 0xfffffffc00fc7947 */ /* 0x000fc0000383ffff */
[----:B------:R-:W-:-:S00]  /*1980*/  NOP ;  /* 0x0000000000007918 */ /* 0x000fc00000000000 */
[----:B------:R-:W-:-:S00]  /*1990*/  NOP ;  /* 0x0000000000007918 */ /* 0x000fc00000000000 */
[----:B------:R-:W-:-:S00]  /*19a0*/  NOP ;  /* 0x0000000000007918 */ /* 0x000fc00000000000 */
[----:B------:R-:W-:-:S00]  /*19b0*/  NOP ;  /* 0x0000000000007918 */ /* 0x000fc00000000000 */
[----:B------:R-:W-:-:S00]  /*19c0*/  NOP ;  /* 0x0000000000007918 */ /* 0x000fc00000000000 */
[----:B------:R-:W-:-:S00]  /*19d0*/  NOP ;  /* 0x0000000000007918 */ /* 0x000fc00000000000 */
[----:B------:R-:W-:-:S00]  /*19e0*/  NOP ;  /* 0x0000000000007918 */ /* 0x000fc00000000000 */
[----:B------:R-:W-:-:S00]  /*19f0*/  NOP ;  /* 0x0000000000007918 */ /* 0x000fc00000000000 */
.L_x_1:


//--------------------- .nv.constant0.triton_poi_fused_cat_20 --------------------------
	.section	.nv.constant0.triton_poi_fused_cat_20,"a",@progbits
	.sectionflags	@""
	.align	4
.nv.constant0.triton_poi_fused_cat_20:
	.zero		772
